//
// Generated by NVIDIA NVVM Compiler
//
// Compiler Build ID: CL-36424714
// Cuda compilation tools, release 13.0, V13.0.88
// Based on NVVM 20.0.0
//

.version 9.0
.target sm_100
.address_size 64

	// .globl	_Z9bfsKernelPiS_PbS0_S0_S_ii

.visible .entry _Z9bfsKernelPiS_PbS0_S0_S_ii(
	.param .u64 .ptr .align 1 _Z9bfsKernelPiS_PbS0_S0_S_ii_param_0,
	.param .u64 .ptr .align 1 _Z9bfsKernelPiS_PbS0_S0_S_ii_param_1,
	.param .u64 .ptr .align 1 _Z9bfsKernelPiS_PbS0_S0_S_ii_param_2,
	.param .u64 .ptr .align 1 _Z9bfsKernelPiS_PbS0_S0_S_ii_param_3,
	.param .u64 .ptr .align 1 _Z9bfsKernelPiS_PbS0_S0_S_ii_param_4,
	.param .u64 .ptr .align 1 _Z9bfsKernelPiS_PbS0_S0_S_ii_param_5,
	.param .u32 _Z9bfsKernelPiS_PbS0_S0_S_ii_param_6,
	.param .u32 _Z9bfsKernelPiS_PbS0_S0_S_ii_param_7
)
{
	.reg .pred 	%p<13>;
	.reg .b16 	%rs<12>;
	.reg .b32 	%r<34>;
	.reg .b64 	%rd<52>;

	ld.param.u64 	%rd12, [_Z9bfsKernelPiS_PbS0_S0_S_ii_param_0];
	ld.param.u64 	%rd14, [_Z9bfsKernelPiS_PbS0_S0_S_ii_param_1];
	ld.param.u64 	%rd13, [_Z9bfsKernelPiS_PbS0_S0_S_ii_param_2];
	ld.param.u64 	%rd15, [_Z9bfsKernelPiS_PbS0_S0_S_ii_param_3];
	ld.param.u64 	%rd16, [_Z9bfsKernelPiS_PbS0_S0_S_ii_param_4];
	ld.param.u64 	%rd17, [_Z9bfsKernelPiS_PbS0_S0_S_ii_param_5];
	ld.param.u32 	%r23, [_Z9bfsKernelPiS_PbS0_S0_S_ii_param_6];
	ld.param.u32 	%r22, [_Z9bfsKernelPiS_PbS0_S0_S_ii_param_7];
	cvta.to.global.u64 	%rd1, %rd17;
	cvta.to.global.u64 	%rd2, %rd15;
	cvta.to.global.u64 	%rd3, %rd16;
	cvta.to.global.u64 	%rd4, %rd14;
	mov.u32 	%r24, %ctaid.x;
	mov.u32 	%r25, %ntid.x;
	mov.u32 	%r26, %tid.x;
	mad.lo.s32 	%r1, %r24, %r25, %r26;
	setp.ge.s32 	%p1, %r1, %r23;
	@%p1 bra 	$L__BB0_19;
	cvta.to.global.u64 	%rd18, %rd13;
	cvt.s64.s32 	%rd19, %r1;
	add.s64 	%rd20, %rd18, %rd19;
	ld.global.u8 	%rs1, [%rd20];
	setp.eq.s16 	%p2, %rs1, 0;
	@%p2 bra 	$L__BB0_19;
	cvta.to.global.u64 	%rd21, %rd12;
	mul.wide.s32 	%rd22, %r1, 4;
	add.s64 	%rd23, %rd21, %rd22;
	ld.global.u32 	%r2, [%rd23];
	ld.global.u32 	%r3, [%rd23+4];
	setp.ge.s32 	%p3, %r2, %r3;
	@%p3 bra 	$L__BB0_19;
	add.s32 	%r4, %r22, 1;
	sub.s32 	%r27, %r3, %r2;
	and.b32  	%r5, %r27, 3;
	setp.eq.s32 	%p4, %r5, 0;
	mov.u32 	%r31, %r2;
	@%p4 bra 	$L__BB0_8;
	neg.s32 	%r29, %r5;
	mov.u32 	%r31, %r2;
$L__BB0_5:
	.pragma "nounroll";
	mul.wide.s32 	%rd24, %r31, 4;
	add.s64 	%rd25, %rd4, %rd24;
	ld.global.u32 	%r9, [%rd25];
	cvt.s64.s32 	%rd26, %r9;
	add.s64 	%rd5, %rd3, %rd26;
	ld.global.u8 	%rs2, [%rd5];
	setp.ne.s16 	%p5, %rs2, 0;
	@%p5 bra 	$L__BB0_7;
	mov.b16 	%rs3, 1;
	st.global.u8 	[%rd5], %rs3;
	add.s64 	%rd28, %rd2, %rd26;
	st.global.u8 	[%rd28], %rs3;
	mul.wide.s32 	%rd29, %r9, 4;
	add.s64 	%rd30, %rd1, %rd29;
	st.global.u32 	[%rd30], %r4;
$L__BB0_7:
	add.s32 	%r31, %r31, 1;
	add.s32 	%r29, %r29, 1;
	setp.ne.s32 	%p6, %r29, 0;
	@%p6 bra 	$L__BB0_5;
$L__BB0_8:
	sub.s32 	%r28, %r2, %r3;
	setp.gt.u32 	%p7, %r28, -4;
	@%p7 bra 	$L__BB0_19;
	sub.s32 	%r32, %r31, %r3;
	add.s64 	%rd6, %rd4, 8;
$L__BB0_10:
	mul.wide.s32 	%rd31, %r31, 4;
	add.s64 	%rd7, %rd6, %rd31;
	ld.global.u32 	%r16, [%rd7+-8];
	cvt.s64.s32 	%rd32, %r16;
	add.s64 	%rd8, %rd3, %rd32;
	ld.global.u8 	%rs4, [%rd8];
	setp.ne.s16 	%p8, %rs4, 0;
	@%p8 bra 	$L__BB0_12;
	mov.b16 	%rs5, 1;
	st.global.u8 	[%rd8], %rs5;
	add.s64 	%rd34, %rd2, %rd32;
	st.global.u8 	[%rd34], %rs5;
	mul.wide.s32 	%rd35, %r16, 4;
	add.s64 	%rd36, %rd1, %rd35;
	st.global.u32 	[%rd36], %r4;
$L__BB0_12:
	ld.global.u32 	%r17, [%rd7+-4];
	cvt.s64.s32 	%rd37, %r17;
	add.s64 	%rd9, %rd3, %rd37;
	ld.global.u8 	%rs6, [%rd9];
	setp.ne.s16 	%p9, %rs6, 0;
	@%p9 bra 	$L__BB0_14;
	mov.b16 	%rs7, 1;
	st.global.u8 	[%rd9], %rs7;
	add.s64 	%rd39, %rd2, %rd37;
	st.global.u8 	[%rd39], %rs7;
	mul.wide.s32 	%rd40, %r17, 4;
	add.s64 	%rd41, %rd1, %rd40;
	st.global.u32 	[%rd41], %r4;
$L__BB0_14:
	ld.global.u32 	%r18, [%rd7];
	cvt.s64.s32 	%rd42, %r18;
	add.s64 	%rd10, %rd3, %rd42;
	ld.global.u8 	%rs8, [%rd10];
	setp.ne.s16 	%p10, %rs8, 0;
	@%p10 bra 	$L__BB0_16;
	mov.b16 	%rs9, 1;
	st.global.u8 	[%rd10], %rs9;
	add.s64 	%rd44, %rd2, %rd42;
	st.global.u8 	[%rd44], %rs9;
	mul.wide.s32 	%rd45, %r18, 4;
	add.s64 	%rd46, %rd1, %rd45;
	st.global.u32 	[%rd46], %r4;
$L__BB0_16:
	ld.global.u32 	%r19, [%rd7+4];
	cvt.s64.s32 	%rd47, %r19;
	add.s64 	%rd11, %rd3, %rd47;
	ld.global.u8 	%rs10, [%rd11];
	setp.ne.s16 	%p11, %rs10, 0;
	@%p11 bra 	$L__BB0_18;
	mov.b16 	%rs11, 1;
	st.global.u8 	[%rd11], %rs11;
	add.s64 	%rd49, %rd2, %rd47;
	st.global.u8 	[%rd49], %rs11;
	mul.wide.s32 	%rd50, %r19, 4;
	add.s64 	%rd51, %rd1, %rd50;
	st.global.u32 	[%rd51], %r4;
$L__BB0_18:
	add.s32 	%r31, %r31, 4;
	add.s32 	%r32, %r32, 4;
	setp.ne.s32 	%p12, %r32, 0;
	@%p12 bra 	$L__BB0_10;
$L__BB0_19:
	ret;

}
	// .globl	_Z10sssp_relaxPiS_S_S_Pbi
.visible .entry _Z10sssp_relaxPiS_S_S_Pbi(
	.param .u64 .ptr .align 1 _Z10sssp_relaxPiS_S_S_Pbi_param_0,
	.param .u64 .ptr .align 1 _Z10sssp_relaxPiS_S_S_Pbi_param_1,
	.param .u64 .ptr .align 1 _Z10sssp_relaxPiS_S_S_Pbi_param_2,
	.param .u64 .ptr .align 1 _Z10sssp_relaxPiS_S_S_Pbi_param_3,
	.param .u64 .ptr .align 1 _Z10sssp_relaxPiS_S_S_Pbi_param_4,
	.param .u32 _Z10sssp_relaxPiS_S_S_Pbi_param_5
)
{
	.reg .pred 	%p<13>;
	.reg .b16 	%rs<6>;
	.reg .b32 	%r<48>;
	.reg .b64 	%rd<33>;

	ld.param.u64 	%rd9, [_Z10sssp_relaxPiS_S_S_Pbi_param_0];
	ld.param.u64 	%rd10, [_Z10sssp_relaxPiS_S_S_Pbi_param_1];
	ld.param.u64 	%rd11, [_Z10sssp_relaxPiS_S_S_Pbi_param_2];
	ld.param.u64 	%rd12, [_Z10sssp_relaxPiS_S_S_Pbi_param_3];
	ld.param.u64 	%rd13, [_Z10sssp_relaxPiS_S_S_Pbi_param_4];
	ld.param.u32 	%r17, [_Z10sssp_relaxPiS_S_S_Pbi_param_5];
	cvta.to.global.u64 	%rd1, %rd13;
	cvta.to.global.u64 	%rd2, %rd11;
	cvta.to.global.u64 	%rd3, %rd10;
	cvta.to.global.u64 	%rd4, %rd12;
	mov.u32 	%r18, %ctaid.x;
	mov.u32 	%r19, %ntid.x;
	mov.u32 	%r20, %tid.x;
	mad.lo.s32 	%r1, %r18, %r19, %r20;
	setp.ge.s32 	%p1, %r1, %r17;
	@%p1 bra 	$L__BB1_19;
	mul.wide.s32 	%rd14, %r1, 4;
	add.s64 	%rd15, %rd4, %rd14;
	ld.global.u32 	%r2, [%rd15];
	setp.eq.s32 	%p2, %r2, 2147483647;
	@%p2 bra 	$L__BB1_19;
	cvta.to.global.u64 	%rd16, %rd9;
	add.s64 	%rd18, %rd16, %rd14;
	ld.global.u32 	%r3, [%rd18];
	ld.global.u32 	%r4, [%rd18+4];
	setp.ge.s32 	%p3, %r3, %r4;
	@%p3 bra 	$L__BB1_19;
	sub.s32 	%r21, %r4, %r3;
	and.b32  	%r5, %r21, 3;
	setp.eq.s32 	%p4, %r5, 0;
	mov.u32 	%r45, %r3;
	@%p4 bra 	$L__BB1_8;
	neg.s32 	%r43, %r5;
	mov.u32 	%r45, %r3;
$L__BB1_5:
	.pragma "nounroll";
	mul.wide.s32 	%rd19, %r45, 4;
	add.s64 	%rd20, %rd2, %rd19;
	add.s64 	%rd21, %rd3, %rd19;
	ld.global.u32 	%r22, [%rd21];
	ld.global.u32 	%r23, [%rd20];
	add.s32 	%r24, %r23, %r2;
	mul.wide.s32 	%rd22, %r22, 4;
	add.s64 	%rd23, %rd4, %rd22;
	atom.global.min.s32 	%r25, [%rd23], %r24;
	setp.ge.s32 	%p5, %r24, %r25;
	@%p5 bra 	$L__BB1_7;
	mov.b16 	%rs1, 1;
	st.global.u8 	[%rd1], %rs1;
$L__BB1_7:
	add.s32 	%r45, %r45, 1;
	add.s32 	%r43, %r43, 1;
	setp.ne.s32 	%p6, %r43, 0;
	@%p6 bra 	$L__BB1_5;
$L__BB1_8:
	sub.s32 	%r26, %r3, %r4;
	setp.gt.u32 	%p7, %r26, -4;
	@%p7 bra 	$L__BB1_19;
	sub.s32 	%r46, %r45, %r4;
	add.s64 	%rd5, %rd3, 8;
	add.s64 	%rd6, %rd2, 8;
$L__BB1_10:
	mul.wide.s32 	%rd24, %r45, 4;
	add.s64 	%rd7, %rd5, %rd24;
	add.s64 	%rd8, %rd6, %rd24;
	ld.global.u32 	%r27, [%rd7+-8];
	ld.global.u32 	%r28, [%rd8+-8];
	add.s32 	%r29, %r28, %r2;
	mul.wide.s32 	%rd25, %r27, 4;
	add.s64 	%rd26, %rd4, %rd25;
	atom.global.min.s32 	%r30, [%rd26], %r29;
	setp.ge.s32 	%p8, %r29, %r30;
	@%p8 bra 	$L__BB1_12;
	mov.b16 	%rs2, 1;
	st.global.u8 	[%rd1], %rs2;
$L__BB1_12:
	ld.global.u32 	%r31, [%rd7+-4];
	ld.global.u32 	%r32, [%rd8+-4];
	add.s32 	%r33, %r32, %r2;
	mul.wide.s32 	%rd27, %r31, 4;
	add.s64 	%rd28, %rd4, %rd27;
	atom.global.min.s32 	%r34, [%rd28], %r33;
	setp.ge.s32 	%p9, %r33, %r34;
	@%p9 bra 	$L__BB1_14;
	mov.b16 	%rs3, 1;
	st.global.u8 	[%rd1], %rs3;
$L__BB1_14:
	ld.global.u32 	%r35, [%rd7];
	ld.global.u32 	%r36, [%rd8];
	add.s32 	%r37, %r36, %r2;
	mul.wide.s32 	%rd29, %r35, 4;
	add.s64 	%rd30, %rd4, %rd29;
	atom.global.min.s32 	%r38, [%rd30], %r37;
	setp.ge.s32 	%p10, %r37, %r38;
	@%p10 bra 	$L__BB1_16;
	mov.b16 	%rs4, 1;
	st.global.u8 	[%rd1], %rs4;
$L__BB1_16:
	ld.global.u32 	%r39, [%rd7+4];
	ld.global.u32 	%r40, [%rd8+4];
	add.s32 	%r41, %r40, %r2;
	mul.wide.s32 	%rd31, %r39, 4;
	add.s64 	%rd32, %rd4, %rd31;
	atom.global.min.s32 	%r42, [%rd32], %r41;
	setp.ge.s32 	%p11, %r41, %r42;
	@%p11 bra 	$L__BB1_18;
	mov.b16 	%rs5, 1;
	st.global.u8 	[%rd1], %rs5;
$L__BB1_18:
	add.s32 	%r45, %r45, 4;
	add.s32 	%r46, %r46, 4;
	setp.ne.s32 	%p12, %r46, 0;
	@%p12 bra 	$L__BB1_10;
$L__BB1_19:
	ret;

}
	// .globl	_Z13floydWarshallPiii
.visible .entry _Z13floydWarshallPiii(
	.param .u64 .ptr .align 1 _Z13floydWarshallPiii_param_0,
	.param .u32 _Z13floydWarshallPiii_param_1,
	.param .u32 _Z13floydWarshallPiii_param_2
)
{
	.reg .pred 	%p<6>;
	.reg .b32 	%r<21>;
	.reg .b64 	%rd<9>;

	ld.param.u64 	%rd3, [_Z13floydWarshallPiii_param_0];
	ld.param.u32 	%r7, [_Z13floydWarshallPiii_param_1];
	ld.param.u32 	%r8, [_Z13floydWarshallPiii_param_2];
	cvta.to.global.u64 	%rd1, %rd3;
	mov.u32 	%r9, %ctaid.y;
	mov.u32 	%r10, %ntid.y;
	mov.u32 	%r11, %tid.y;
	mad.lo.s32 	%r1, %r9, %r10, %r11;
	mov.u32 	%r12, %ctaid.x;
	mov.u32 	%r13, %ntid.x;
	mov.u32 	%r14, %tid.x;
	mad.lo.s32 	%r2, %r12, %r13, %r14;
	max.s32 	%r15, %r1, %r2;
	setp.ge.s32 	%p1, %r15, %r7;
	@%p1 bra 	$L__BB2_4;
	mul.lo.s32 	%r16, %r7, %r1;
	add.s32 	%r3, %r16, %r2;
	add.s32 	%r17, %r16, %r8;
	mad.lo.s32 	%r18, %r8, %r7, %r2;
	mul.wide.s32 	%rd4, %r17, 4;
	add.s64 	%rd5, %rd1, %rd4;
	ld.global.u32 	%r4, [%rd5];
	mul.wide.s32 	%rd6, %r18, 4;
	add.s64 	%rd7, %rd1, %rd6;
	ld.global.u32 	%r19, [%rd7];
	setp.eq.s32 	%p2, %r4, 2147483647;
	setp.eq.s32 	%p3, %r19, 2147483647;
	or.pred  	%p4, %p2, %p3;
	@%p4 bra 	$L__BB2_4;
	add.s32 	%r6, %r19, %r4;
	mul.wide.s32 	%rd8, %r3, 4;
	add.s64 	%rd2, %rd1, %rd8;
	ld.global.u32 	%r20, [%rd2];
	setp.ge.s32 	%p5, %r6, %r20;
	@%p5 bra 	$L__BB2_4;
	st.global.u32 	[%rd2], %r6;
$L__BB2_4:
	ret;

}
	// .globl	_Z19connectedComponentsPiS_S_Pbi
.visible .entry _Z19connectedComponentsPiS_S_Pbi(
	.param .u64 .ptr .align 1 _Z19connectedComponentsPiS_S_Pbi_param_0,
	.param .u64 .ptr .align 1 _Z19connectedComponentsPiS_S_Pbi_param_1,
	.param .u64 .ptr .align 1 _Z19connectedComponentsPiS_S_Pbi_param_2,
	.param .u64 .ptr .align 1 _Z19connectedComponentsPiS_S_Pbi_param_3,
	.param .u32 _Z19connectedComponentsPiS_S_Pbi_param_4
)
{
	.reg .pred 	%p<12>;
	.reg .b16 	%rs<2>;
	.reg .b32 	%r<146>;
	.reg .b64 	%rd<79>;

	ld.param.u64 	%rd5, [_Z19connectedComponentsPiS_S_Pbi_param_0];
	ld.param.u64 	%rd7, [_Z19connectedComponentsPiS_S_Pbi_param_1];
	ld.param.u64 	%rd8, [_Z19connectedComponentsPiS_S_Pbi_param_2];
	ld.param.u64 	%rd6, [_Z19connectedComponentsPiS_S_Pbi_param_3];
	ld.param.u32 	%r37, [_Z19connectedComponentsPiS_S_Pbi_param_4];
	cvta.to.global.u64 	%rd1, %rd7;
	cvta.to.global.u64 	%rd2, %rd8;
	mov.u32 	%r38, %ctaid.x;
	mov.u32 	%r39, %ntid.x;
	mov.u32 	%r40, %tid.x;
	mad.lo.s32 	%r1, %r38, %r39, %r40;
	setp.ge.s32 	%p1, %r1, %r37;
	@%p1 bra 	$L__BB3_16;
	cvta.to.global.u64 	%rd9, %rd5;
	mul.wide.s32 	%rd10, %r1, 4;
	add.s64 	%rd3, %rd2, %rd10;
	ld.global.u32 	%r2, [%rd3];
	add.s64 	%rd11, %rd9, %rd10;
	ld.global.u32 	%r134, [%rd11];
	ld.global.u32 	%r4, [%rd11+4];
	setp.ge.s32 	%p2, %r134, %r4;
	mov.u32 	%r145, %r2;
	@%p2 bra 	$L__BB3_14;
	sub.s32 	%r5, %r4, %r134;
	and.b32  	%r6, %r5, 15;
	sub.s32 	%r42, %r134, %r4;
	setp.gt.u32 	%p3, %r42, -16;
	mov.u32 	%r145, %r2;
	@%p3 bra 	$L__BB3_5;
	and.b32  	%r43, %r5, -16;
	neg.s32 	%r130, %r43;
	add.s64 	%rd4, %rd1, 32;
	mov.u32 	%r145, %r2;
$L__BB3_4:
	.pragma "nounroll";
	mul.wide.s32 	%rd12, %r134, 4;
	add.s64 	%rd13, %rd4, %rd12;
	ld.global.u32 	%r44, [%rd13+-32];
	mul.wide.s32 	%rd14, %r44, 4;
	add.s64 	%rd15, %rd2, %rd14;
	ld.global.u32 	%r45, [%rd15];
	min.s32 	%r46, %r45, %r145;
	ld.global.u32 	%r47, [%rd13+-28];
	mul.wide.s32 	%rd16, %r47, 4;
	add.s64 	%rd17, %rd2, %rd16;
	ld.global.u32 	%r48, [%rd17];
	min.s32 	%r49, %r48, %r46;
	ld.global.u32 	%r50, [%rd13+-24];
	mul.wide.s32 	%rd18, %r50, 4;
	add.s64 	%rd19, %rd2, %rd18;
	ld.global.u32 	%r51, [%rd19];
	min.s32 	%r52, %r51, %r49;
	ld.global.u32 	%r53, [%rd13+-20];
	mul.wide.s32 	%rd20, %r53, 4;
	add.s64 	%rd21, %rd2, %rd20;
	ld.global.u32 	%r54, [%rd21];
	min.s32 	%r55, %r54, %r52;
	ld.global.u32 	%r56, [%rd13+-16];
	mul.wide.s32 	%rd22, %r56, 4;
	add.s64 	%rd23, %rd2, %rd22;
	ld.global.u32 	%r57, [%rd23];
	min.s32 	%r58, %r57, %r55;
	ld.global.u32 	%r59, [%rd13+-12];
	mul.wide.s32 	%rd24, %r59, 4;
	add.s64 	%rd25, %rd2, %rd24;
	ld.global.u32 	%r60, [%rd25];
	min.s32 	%r61, %r60, %r58;
	ld.global.u32 	%r62, [%rd13+-8];
	mul.wide.s32 	%rd26, %r62, 4;
	add.s64 	%rd27, %rd2, %rd26;
	ld.global.u32 	%r63, [%rd27];
	min.s32 	%r64, %r63, %r61;
	ld.global.u32 	%r65, [%rd13+-4];
	mul.wide.s32 	%rd28, %r65, 4;
	add.s64 	%rd29, %rd2, %rd28;
	ld.global.u32 	%r66, [%rd29];
	min.s32 	%r67, %r66, %r64;
	ld.global.u32 	%r68, [%rd13];
	mul.wide.s32 	%rd30, %r68, 4;
	add.s64 	%rd31, %rd2, %rd30;
	ld.global.u32 	%r69, [%rd31];
	min.s32 	%r70, %r69, %r67;
	ld.global.u32 	%r71, [%rd13+4];
	mul.wide.s32 	%rd32, %r71, 4;
	add.s64 	%rd33, %rd2, %rd32;
	ld.global.u32 	%r72, [%rd33];
	min.s32 	%r73, %r72, %r70;
	ld.global.u32 	%r74, [%rd13+8];
	mul.wide.s32 	%rd34, %r74, 4;
	add.s64 	%rd35, %rd2, %rd34;
	ld.global.u32 	%r75, [%rd35];
	min.s32 	%r76, %r75, %r73;
	ld.global.u32 	%r77, [%rd13+12];
	mul.wide.s32 	%rd36, %r77, 4;
	add.s64 	%rd37, %rd2, %rd36;
	ld.global.u32 	%r78, [%rd37];
	min.s32 	%r79, %r78, %r76;
	ld.global.u32 	%r80, [%rd13+16];
	mul.wide.s32 	%rd38, %r80, 4;
	add.s64 	%rd39, %rd2, %rd38;
	ld.global.u32 	%r81, [%rd39];
	min.s32 	%r82, %r81, %r79;
	ld.global.u32 	%r83, [%rd13+20];
	mul.wide.s32 	%rd40, %r83, 4;
	add.s64 	%rd41, %rd2, %rd40;
	ld.global.u32 	%r84, [%rd41];
	min.s32 	%r85, %r84, %r82;
	ld.global.u32 	%r86, [%rd13+24];
	mul.wide.s32 	%rd42, %r86, 4;
	add.s64 	%rd43, %rd2, %rd42;
	ld.global.u32 	%r87, [%rd43];
	min.s32 	%r88, %r87, %r85;
	ld.global.u32 	%r89, [%rd13+28];
	mul.wide.s32 	%rd44, %r89, 4;
	add.s64 	%rd45, %rd2, %rd44;
	ld.global.u32 	%r90, [%rd45];
	min.s32 	%r145, %r90, %r88;
	add.s32 	%r134, %r134, 16;
	add.s32 	%r130, %r130, 16;
	setp.ne.s32 	%p4, %r130, 0;
	@%p4 bra 	$L__BB3_4;
$L__BB3_5:
	setp.eq.s32 	%p5, %r6, 0;
	@%p5 bra 	$L__BB3_14;
	and.b32  	%r17, %r5, 7;
	setp.lt.u32 	%p6, %r6, 8;
	@%p6 bra 	$L__BB3_8;
	mul.wide.s32 	%rd46, %r134, 4;
	add.s64 	%rd47, %rd1, %rd46;
	ld.global.u32 	%r92, [%rd47];
	mul.wide.s32 	%rd48, %r92, 4;
	add.s64 	%rd49, %rd2, %rd48;
	ld.global.u32 	%r93, [%rd49];
	min.s32 	%r94, %r93, %r145;
	ld.global.u32 	%r95, [%rd47+4];
	mul.wide.s32 	%rd50, %r95, 4;
	add.s64 	%rd51, %rd2, %rd50;
	ld.global.u32 	%r96, [%rd51];
	min.s32 	%r97, %r96, %r94;
	ld.global.u32 	%r98, [%rd47+8];
	mul.wide.s32 	%rd52, %r98, 4;
	add.s64 	%rd53, %rd2, %rd52;
	ld.global.u32 	%r99, [%rd53];
	min.s32 	%r100, %r99, %r97;
	ld.global.u32 	%r101, [%rd47+12];
	mul.wide.s32 	%rd54, %r101, 4;
	add.s64 	%rd55, %rd2, %rd54;
	ld.global.u32 	%r102, [%rd55];
	min.s32 	%r103, %r102, %r100;
	ld.global.u32 	%r104, [%rd47+16];
	mul.wide.s32 	%rd56, %r104, 4;
	add.s64 	%rd57, %rd2, %rd56;
	ld.global.u32 	%r105, [%rd57];
	min.s32 	%r106, %r105, %r103;
	ld.global.u32 	%r107, [%rd47+20];
	mul.wide.s32 	%rd58, %r107, 4;
	add.s64 	%rd59, %rd2, %rd58;
	ld.global.u32 	%r108, [%rd59];
	min.s32 	%r109, %r108, %r106;
	ld.global.u32 	%r110, [%rd47+24];
	mul.wide.s32 	%rd60, %r110, 4;
	add.s64 	%rd61, %rd2, %rd60;
	ld.global.u32 	%r111, [%rd61];
	min.s32 	%r112, %r111, %r109;
	ld.global.u32 	%r113, [%rd47+28];
	mul.wide.s32 	%rd62, %r113, 4;
	add.s64 	%rd63, %rd2, %rd62;
	ld.global.u32 	%r114, [%rd63];
	min.s32 	%r145, %r114, %r112;
	add.s32 	%r134, %r134, 8;
$L__BB3_8:
	setp.eq.s32 	%p7, %r17, 0;
	@%p7 bra 	$L__BB3_14;
	and.b32  	%r23, %r5, 3;
	setp.lt.u32 	%p8, %r17, 4;
	@%p8 bra 	$L__BB3_11;
	mul.wide.s32 	%rd64, %r134, 4;
	add.s64 	%rd65, %rd1, %rd64;
	ld.global.u32 	%r116, [%rd65];
	mul.wide.s32 	%rd66, %r116, 4;
	add.s64 	%rd67, %rd2, %rd66;
	ld.global.u32 	%r117, [%rd67];
	min.s32 	%r118, %r117, %r145;
	ld.global.u32 	%r119, [%rd65+4];
	mul.wide.s32 	%rd68, %r119, 4;
	add.s64 	%rd69, %rd2, %rd68;
	ld.global.u32 	%r120, [%rd69];
	min.s32 	%r121, %r120, %r118;
	ld.global.u32 	%r122, [%rd65+8];
	mul.wide.s32 	%rd70, %r122, 4;
	add.s64 	%rd71, %rd2, %rd70;
	ld.global.u32 	%r123, [%rd71];
	min.s32 	%r124, %r123, %r121;
	ld.global.u32 	%r125, [%rd65+12];
	mul.wide.s32 	%rd72, %r125, 4;
	add.s64 	%rd73, %rd2, %rd72;
	ld.global.u32 	%r126, [%rd73];
	min.s32 	%r145, %r126, %r124;
	add.s32 	%r134, %r134, 4;
$L__BB3_11:
	setp.eq.s32 	%p9, %r23, 0;
	@%p9 bra 	$L__BB3_14;
	neg.s32 	%r142, %r23;
$L__BB3_13:
	.pragma "nounroll";
	mul.wide.s32 	%rd74, %r134, 4;
	add.s64 	%rd75, %rd1, %rd74;
	ld.global.u32 	%r127, [%rd75];
	mul.wide.s32 	%rd76, %r127, 4;
	add.s64 	%rd77, %rd2, %rd76;
	ld.global.u32 	%r128, [%rd77];
	min.s32 	%r145, %r128, %r145;
	add.s32 	%r134, %r134, 1;
	add.s32 	%r142, %r142, 1;
	setp.ne.s32 	%p10, %r142, 0;
	@%p10 bra 	$L__BB3_13;
$L__BB3_14:
	setp.ge.s32 	%p11, %r145, %r2;
	@%p11 bra 	$L__BB3_16;
	atom.global.min.s32 	%r129, [%rd3], %r145;
	cvta.to.global.u64 	%rd78, %rd6;
	mov.b16 	%rs1, 1;
	st.global.u8 	[%rd78], %rs1;
$L__BB3_16:
	ret;

}
	// .globl	_Z13triangleCountPiS_Pyi
.visible .entry _Z13triangleCountPiS_Pyi(
	.param .u64 .ptr .align 1 _Z13triangleCountPiS_Pyi_param_0,
	.param .u64 .ptr .align 1 _Z13triangleCountPiS_Pyi_param_1,
	.param .u64 .ptr .align 1 _Z13triangleCountPiS_Pyi_param_2,
	.param .u32 _Z13triangleCountPiS_Pyi_param_3
)
{
	.reg .pred 	%p<15>;
	.reg .b32 	%r<30>;
	.reg .b64 	%rd<31>;

	ld.param.u64 	%rd10, [_Z13triangleCountPiS_Pyi_param_0];
	ld.param.u64 	%rd11, [_Z13triangleCountPiS_Pyi_param_1];
	ld.param.u64 	%rd9, [_Z13triangleCountPiS_Pyi_param_2];
	ld.param.u32 	%r19, [_Z13triangleCountPiS_Pyi_param_3];
	cvta.to.global.u64 	%rd1, %rd11;
	cvta.to.global.u64 	%rd2, %rd10;
	mov.u32 	%r20, %ctaid.x;
	mov.u32 	%r21, %ntid.x;
	mov.u32 	%r22, %tid.x;
	mad.lo.s32 	%r1, %r20, %r21, %r22;
	setp.ge.s32 	%p1, %r1, %r19;
	@%p1 bra 	$L__BB4_13;
	mul.wide.s32 	%rd13, %r1, 4;
	add.s64 	%rd14, %rd2, %rd13;
	ld.global.u32 	%r2, [%rd14];
	ld.global.u32 	%r3, [%rd14+4];
	setp.ge.s32 	%p2, %r2, %r3;
	mov.b64 	%rd27, 0;
	@%p2 bra 	$L__BB4_11;
	mov.b64 	%rd27, 0;
	mov.u32 	%r25, %r2;
$L__BB4_3:
	mul.wide.s32 	%rd16, %r25, 4;
	add.s64 	%rd17, %rd1, %rd16;
	ld.global.u32 	%r5, [%rd17];
	setp.le.s32 	%p3, %r5, %r1;
	@%p3 bra 	$L__BB4_10;
	mul.wide.s32 	%rd18, %r5, 4;
	add.s64 	%rd19, %rd2, %rd18;
	ld.global.u32 	%r26, [%rd19];
	ld.global.u32 	%r7, [%rd19+4];
	setp.ge.s32 	%p4, %r26, %r7;
	@%p4 bra 	$L__BB4_10;
	mov.u32 	%r27, %r2;
$L__BB4_6:
	mul.wide.s32 	%rd20, %r27, 4;
	add.s64 	%rd21, %rd1, %rd20;
	ld.global.u32 	%r10, [%rd21];
	mul.wide.s32 	%rd22, %r26, 4;
	add.s64 	%rd23, %rd1, %rd22;
	ld.global.u32 	%r11, [%rd23];
	setp.ne.s32 	%p5, %r10, %r11;
	setp.le.s32 	%p6, %r10, %r5;
	or.pred  	%p7, %p6, %p5;
	@%p7 bra 	$L__BB4_8;
	add.s64 	%rd27, %rd27, 1;
	add.s32 	%r27, %r27, 1;
	add.s32 	%r26, %r26, 1;
	bra.uni 	$L__BB4_9;
$L__BB4_8:
	setp.ge.s32 	%p8, %r10, %r11;
	setp.lt.s32 	%p9, %r10, %r11;
	selp.u32 	%r23, 1, 0, %p9;
	add.s32 	%r27, %r27, %r23;
	selp.u32 	%r24, 1, 0, %p8;
	add.s32 	%r26, %r26, %r24;
$L__BB4_9:
	setp.lt.s32 	%p10, %r27, %r3;
	setp.lt.s32 	%p11, %r26, %r7;
	and.pred  	%p12, %p10, %p11;
	@%p12 bra 	$L__BB4_6;
$L__BB4_10:
	add.s32 	%r25, %r25, 1;
	setp.ne.s32 	%p13, %r25, %r3;
	@%p13 bra 	$L__BB4_3;
$L__BB4_11:
	setp.eq.s64 	%p14, %rd27, 0;
	@%p14 bra 	$L__BB4_13;
	cvta.to.global.u64 	%rd24, %rd9;
	atom.global.add.u64 	%rd25, [%rd24], %rd27;
$L__BB4_13:
	ret;

}
	// .globl	_Z18pageRankContributePiS_PfS0_i
.visible .entry _Z18pageRankContributePiS_PfS0_i(
	.param .u64 .ptr .align 1 _Z18pageRankContributePiS_PfS0_i_param_0,
	.param .u64 .ptr .align 1 _Z18pageRankContributePiS_PfS0_i_param_1,
	.param .u64 .ptr .align 1 _Z18pageRankContributePiS_PfS0_i_param_2,
	.param .u64 .ptr .align 1 _Z18pageRankContributePiS_PfS0_i_param_3,
	.param .u32 _Z18pageRankContributePiS_PfS0_i_param_4
)
{
	.reg .pred 	%p<12>;
	.reg .b32 	%r<65>;
	.reg .b32 	%f<33>;
	.reg .b64 	%rd<80>;

	ld.param.u64 	%rd4, [_Z18pageRankContributePiS_PfS0_i_param_0];
	ld.param.u64 	%rd6, [_Z18pageRankContributePiS_PfS0_i_param_1];
	ld.param.u64 	%rd5, [_Z18pageRankContributePiS_PfS0_i_param_2];
	ld.param.u64 	%rd7, [_Z18pageRankContributePiS_PfS0_i_param_3];
	ld.param.u32 	%r23, [_Z18pageRankContributePiS_PfS0_i_param_4];
	cvta.to.global.u64 	%rd1, %rd7;
	cvta.to.global.u64 	%rd2, %rd6;
	mov.u32 	%r24, %ctaid.x;
	mov.u32 	%r25, %ntid.x;
	mov.u32 	%r26, %tid.x;
	mad.lo.s32 	%r1, %r24, %r25, %r26;
	setp.ge.s32 	%p1, %r1, %r23;
	@%p1 bra 	$L__BB5_15;
	cvta.to.global.u64 	%rd8, %rd4;
	mul.wide.s32 	%rd9, %r1, 4;
	add.s64 	%rd10, %rd8, %rd9;
	ld.global.u32 	%r2, [%rd10+4];
	ld.global.u32 	%r60, [%rd10];
	sub.s32 	%r4, %r2, %r60;
	setp.lt.s32 	%p2, %r4, 1;
	@%p2 bra 	$L__BB5_15;
	cvta.to.global.u64 	%rd11, %rd5;
	add.s64 	%rd13, %rd11, %rd9;
	ld.global.f32 	%f2, [%rd13];
	cvt.rn.f32.u32 	%f3, %r4;
	div.rn.f32 	%f1, %f2, %f3;
	setp.ge.s32 	%p3, %r60, %r2;
	@%p3 bra 	$L__BB5_15;
	and.b32  	%r5, %r4, 15;
	sub.s32 	%r27, %r60, %r2;
	setp.gt.u32 	%p4, %r27, -16;
	@%p4 bra 	$L__BB5_6;
	and.b32  	%r28, %r4, 2147483632;
	neg.s32 	%r58, %r28;
	add.s64 	%rd3, %rd2, 32;
$L__BB5_5:
	.pragma "nounroll";
	mul.wide.s32 	%rd14, %r60, 4;
	add.s64 	%rd15, %rd3, %rd14;
	ld.global.u32 	%r29, [%rd15+-32];
	mul.wide.s32 	%rd16, %r29, 4;
	add.s64 	%rd17, %rd1, %rd16;
	atom.global.add.f32 	%f4, [%rd17], %f1;
	ld.global.u32 	%r30, [%rd15+-28];
	mul.wide.s32 	%rd18, %r30, 4;
	add.s64 	%rd19, %rd1, %rd18;
	atom.global.add.f32 	%f5, [%rd19], %f1;
	ld.global.u32 	%r31, [%rd15+-24];
	mul.wide.s32 	%rd20, %r31, 4;
	add.s64 	%rd21, %rd1, %rd20;
	atom.global.add.f32 	%f6, [%rd21], %f1;
	ld.global.u32 	%r32, [%rd15+-20];
	mul.wide.s32 	%rd22, %r32, 4;
	add.s64 	%rd23, %rd1, %rd22;
	atom.global.add.f32 	%f7, [%rd23], %f1;
	ld.global.u32 	%r33, [%rd15+-16];
	mul.wide.s32 	%rd24, %r33, 4;
	add.s64 	%rd25, %rd1, %rd24;
	atom.global.add.f32 	%f8, [%rd25], %f1;
	ld.global.u32 	%r34, [%rd15+-12];
	mul.wide.s32 	%rd26, %r34, 4;
	add.s64 	%rd27, %rd1, %rd26;
	atom.global.add.f32 	%f9, [%rd27], %f1;
	ld.global.u32 	%r35, [%rd15+-8];
	mul.wide.s32 	%rd28, %r35, 4;
	add.s64 	%rd29, %rd1, %rd28;
	atom.global.add.f32 	%f10, [%rd29], %f1;
	ld.global.u32 	%r36, [%rd15+-4];
	mul.wide.s32 	%rd30, %r36, 4;
	add.s64 	%rd31, %rd1, %rd30;
	atom.global.add.f32 	%f11, [%rd31], %f1;
	ld.global.u32 	%r37, [%rd15];
	mul.wide.s32 	%rd32, %r37, 4;
	add.s64 	%rd33, %rd1, %rd32;
	atom.global.add.f32 	%f12, [%rd33], %f1;
	ld.global.u32 	%r38, [%rd15+4];
	mul.wide.s32 	%rd34, %r38, 4;
	add.s64 	%rd35, %rd1, %rd34;
	atom.global.add.f32 	%f13, [%rd35], %f1;
	ld.global.u32 	%r39, [%rd15+8];
	mul.wide.s32 	%rd36, %r39, 4;
	add.s64 	%rd37, %rd1, %rd36;
	atom.global.add.f32 	%f14, [%rd37], %f1;
	ld.global.u32 	%r40, [%rd15+12];
	mul.wide.s32 	%rd38, %r40, 4;
	add.s64 	%rd39, %rd1, %rd38;
	atom.global.add.f32 	%f15, [%rd39], %f1;
	ld.global.u32 	%r41, [%rd15+16];
	mul.wide.s32 	%rd40, %r41, 4;
	add.s64 	%rd41, %rd1, %rd40;
	atom.global.add.f32 	%f16, [%rd41], %f1;
	ld.global.u32 	%r42, [%rd15+20];
	mul.wide.s32 	%rd42, %r42, 4;
	add.s64 	%rd43, %rd1, %rd42;
	atom.global.add.f32 	%f17, [%rd43], %f1;
	ld.global.u32 	%r43, [%rd15+24];
	mul.wide.s32 	%rd44, %r43, 4;
	add.s64 	%rd45, %rd1, %rd44;
	atom.global.add.f32 	%f18, [%rd45], %f1;
	ld.global.u32 	%r44, [%rd15+28];
	mul.wide.s32 	%rd46, %r44, 4;
	add.s64 	%rd47, %rd1, %rd46;
	atom.global.add.f32 	%f19, [%rd47], %f1;
	add.s32 	%r60, %r60, 16;
	add.s32 	%r58, %r58, 16;
	setp.ne.s32 	%p5, %r58, 0;
	@%p5 bra 	$L__BB5_5;
$L__BB5_6:
	setp.eq.s32 	%p6, %r5, 0;
	@%p6 bra 	$L__BB5_15;
	and.b32  	%r12, %r4, 7;
	setp.lt.u32 	%p7, %r5, 8;
	@%p7 bra 	$L__BB5_9;
	mul.wide.s32 	%rd48, %r60, 4;
	add.s64 	%rd49, %rd2, %rd48;
	ld.global.u32 	%r45, [%rd49];
	mul.wide.s32 	%rd50, %r45, 4;
	add.s64 	%rd51, %rd1, %rd50;
	atom.global.add.f32 	%f20, [%rd51], %f1;
	ld.global.u32 	%r46, [%rd49+4];
	mul.wide.s32 	%rd52, %r46, 4;
	add.s64 	%rd53, %rd1, %rd52;
	atom.global.add.f32 	%f21, [%rd53], %f1;
	ld.global.u32 	%r47, [%rd49+8];
	mul.wide.s32 	%rd54, %r47, 4;
	add.s64 	%rd55, %rd1, %rd54;
	atom.global.add.f32 	%f22, [%rd55], %f1;
	ld.global.u32 	%r48, [%rd49+12];
	mul.wide.s32 	%rd56, %r48, 4;
	add.s64 	%rd57, %rd1, %rd56;
	atom.global.add.f32 	%f23, [%rd57], %f1;
	ld.global.u32 	%r49, [%rd49+16];
	mul.wide.s32 	%rd58, %r49, 4;
	add.s64 	%rd59, %rd1, %rd58;
	atom.global.add.f32 	%f24, [%rd59], %f1;
	ld.global.u32 	%r50, [%rd49+20];
	mul.wide.s32 	%rd60, %r50, 4;
	add.s64 	%rd61, %rd1, %rd60;
	atom.global.add.f32 	%f25, [%rd61], %f1;
	ld.global.u32 	%r51, [%rd49+24];
	mul.wide.s32 	%rd62, %r51, 4;
	add.s64 	%rd63, %rd1, %rd62;
	atom.global.add.f32 	%f26, [%rd63], %f1;
	ld.global.u32 	%r52, [%rd49+28];
	mul.wide.s32 	%rd64, %r52, 4;
	add.s64 	%rd65, %rd1, %rd64;
	atom.global.add.f32 	%f27, [%rd65], %f1;
	add.s32 	%r60, %r60, 8;
$L__BB5_9:
	setp.eq.s32 	%p8, %r12, 0;
	@%p8 bra 	$L__BB5_15;
	and.b32  	%r15, %r4, 3;
	setp.lt.u32 	%p9, %r12, 4;
	@%p9 bra 	$L__BB5_12;
	mul.wide.s32 	%rd66, %r60, 4;
	add.s64 	%rd67, %rd2, %rd66;
	ld.global.u32 	%r53, [%rd67];
	mul.wide.s32 	%rd68, %r53, 4;
	add.s64 	%rd69, %rd1, %rd68;
	atom.global.add.f32 	%f28, [%rd69], %f1;
	ld.global.u32 	%r54, [%rd67+4];
	mul.wide.s32 	%rd70, %r54, 4;
	add.s64 	%rd71, %rd1, %rd70;
	atom.global.add.f32 	%f29, [%rd71], %f1;
	ld.global.u32 	%r55, [%rd67+8];
	mul.wide.s32 	%rd72, %r55, 4;
	add.s64 	%rd73, %rd1, %rd72;
	atom.global.add.f32 	%f30, [%rd73], %f1;
	ld.global.u32 	%r56, [%rd67+12];
	mul.wide.s32 	%rd74, %r56, 4;
	add.s64 	%rd75, %rd1, %rd74;
	atom.global.add.f32 	%f31, [%rd75], %f1;
	add.s32 	%r60, %r60, 4;
$L__BB5_12:
	setp.eq.s32 	%p10, %r15, 0;
	@%p10 bra 	$L__BB5_15;
	neg.s32 	%r63, %r15;
$L__BB5_14:
	.pragma "nounroll";
	mul.wide.s32 	%rd76, %r60, 4;
	add.s64 	%rd77, %rd2, %rd76;
	ld.global.u32 	%r57, [%rd77];
	mul.wide.s32 	%rd78, %r57, 4;
	add.s64 	%rd79, %rd1, %rd78;
	atom.global.add.f32 	%f32, [%rd79], %f1;
	add.s32 	%r60, %r60, 1;
	add.s32 	%r63, %r63, 1;
	setp.ne.s32 	%p11, %r63, 0;
	@%p11 bra 	$L__BB5_14;
$L__BB5_15:
	ret;

}
	// .globl	_Z14pageRankUpdatePfS_if
.visible .entry _Z14pageRankUpdatePfS_if(
	.param .u64 .ptr .align 1 _Z14pageRankUpdatePfS_if_param_0,
	.param .u64 .ptr .align 1 _Z14pageRankUpdatePfS_if_param_1,
	.param .u32 _Z14pageRankUpdatePfS_if_param_2,
	.param .f32 _Z14pageRankUpdatePfS_if_param_3
)
{
	.reg .pred 	%p<2>;
	.reg .b32 	%r<7>;
	.reg .b32 	%f<8>;
	.reg .b64 	%rd<8>;

	ld.param.u64 	%rd1, [_Z14pageRankUpdatePfS_if_param_0];
	ld.param.u64 	%rd2, [_Z14pageRankUpdatePfS_if_param_1];
	ld.param.u32 	%r2, [_Z14pageRankUpdatePfS_if_param_2];
	ld.param.f32 	%f1, [_Z14pageRankUpdatePfS_if_param_3];
	mov.u32 	%r3, %ctaid.x;
	mov.u32 	%r4, %ntid.x;
	mov.u32 	%r5, %tid.x;
	mad.lo.s32 	%r1, %r3, %r4, %r5;
	setp.ge.s32 	%p1, %r1, %r2;
	@%p1 bra 	$L__BB6_2;
	cvta.to.global.u64 	%rd3, %rd2;
	cvta.to.global.u64 	%rd4, %rd1;
	mov.f32 	%f2, 0f3F800000;
	sub.f32 	%f3, %f2, %f1;
	cvt.rn.f32.s32 	%f4, %r2;
	div.rn.f32 	%f5, %f3, %f4;
	mul.wide.s32 	%rd5, %r1, 4;
	add.s64 	%rd6, %rd3, %rd5;
	ld.global.f32 	%f6, [%rd6];
	fma.rn.f32 	%f7, %f1, %f6, %f5;
	add.s64 	%rd7, %rd4, %rd5;
	st.global.f32 	[%rd7], %f7;
	mov.b32 	%r6, 0;
	st.global.u32 	[%rd6], %r6;
$L__BB6_2:
	ret;

}


// ===== COMPILED SASS (sm_100) =====

	.target	sm_100

	.elftype	@"ET_EXEC"


//--------------------- .note.nv.tkinfo           --------------------------
	.section	.note.nv.tkinfo,"",@"SHT_NOTE"
	.sectionflags	@"SHF_NOTE_NV_TKINFO"
	.tkinfo
        /*0018*/ 	.word	0x00000002
        /*0030*/ 	.string	""
        /*0030*/ 	.string	"ptxas"
        /*0030*/ 	.string	"Cuda compilation tools, release 13.0, V13.0.88"
        /*0030*/ 	.string	"Build cuda_13.0.r13.0/compiler.36424714_0"
        /*0030*/ 	.string	"-arch sm_100 -m 64 "



//--------------------- .note.nv.cuinfo           --------------------------
	.section	.note.nv.cuinfo,"",@"SHT_NOTE"
	.sectionflags	@"SHF_NOTE_NV_CUINFO"
        /*0018*/ 	.short	0x0002
        /*001a*/ 	.short	0x0064
        /*001c*/ 	.short	0x0082
	.zero		2


//--------------------- .nv.info                  --------------------------
	.section	.nv.info,"",@"SHT_CUDA_INFO"
	.align	4


	//----- nvinfo : EIATTR_REGCOUNT
	.align		4
        /*0000*/ 	.byte	0x04, 0x2f
        /*0002*/ 	.short	(.L_1 - .L_0)
	.align		4
.L_0:
        /*0004*/ 	.word	index@(_Z9bfsKernelPiS_PbS0_S0_S_ii)
        /*0008*/ 	.word	0x00000018


	//----- nvinfo : EIATTR_FRAME_SIZE
	.align		4
.L_1:
        /*000c*/ 	.byte	0x04, 0x11
        /*000e*/ 	.short	(.L_3 - .L_2)
	.align		4
.L_2:
        /*0010*/ 	.word	index@(_Z9bfsKernelPiS_PbS0_S0_S_ii)
        /*0014*/ 	.word	0x00000000


	//----- nvinfo : EIATTR_REGCOUNT
	.align		4
.L_3:
        /*0018*/ 	.byte	0x04, 0x2f
        /*001a*/ 	.short	(.L_5 - .L_4)
	.align		4
.L_4:
        /*001c*/ 	.word	index@(_Z10sssp_relaxPiS_S_S_Pbi)
        /*0020*/ 	.word	0x00000018


	//----- nvinfo : EIATTR_FRAME_SIZE
	.align		4
.L_5:
        /*0024*/ 	.byte	0x04, 0x11
        /*0026*/ 	.short	(.L_7 - .L_6)
	.align		4
.L_6:
        /*0028*/ 	.word	index@(_Z10sssp_relaxPiS_S_S_Pbi)
        /*002c*/ 	.word	0x00000000


	//----- nvinfo : EIATTR_REGCOUNT
	.align		4
.L_7:
        /*0030*/ 	.byte	0x04, 0x2f
        /*0032*/ 	.short	(.L_9 - .L_8)
	.align		4
.L_8:
        /*0034*/ 	.word	index@(_Z13floydWarshallPiii)
        /*0038*/ 	.word	0x0000000c


	//----- nvinfo : EIATTR_FRAME_SIZE
	.align		4
.L_9:
        /*003c*/ 	.byte	0x04, 0x11
        /*003e*/ 	.short	(.L_11 - .L_10)
	.align		4
.L_10:
        /*0040*/ 	.word	index@(_Z13floydWarshallPiii)
        /*0044*/ 	.word	0x00000000


	//----- nvinfo : EIATTR_REGCOUNT
	.align		4
.L_11:
        /*0048*/ 	.byte	0x04, 0x2f
        /*004a*/ 	.short	(.L_13 - .L_12)
	.align		4
.L_12:
        /*004c*/ 	.word	index@(_Z19connectedComponentsPiS_S_Pbi)
        /*0050*/ 	.word	0x00000020


	//----- nvinfo : EIATTR_FRAME_SIZE
	.align		4
.L_13:
        /*0054*/ 	.byte	0x04, 0x11
        /*0056*/ 	.short	(.L_15 - .L_14)
	.align		4
.L_14:
        /*0058*/ 	.word	index@(_Z19connectedComponentsPiS_S_Pbi)
        /*005c*/ 	.word	0x00000000


	//----- nvinfo : EIATTR_REGCOUNT
	.align		4
.L_15:
        /*0060*/ 	.byte	0x04, 0x2f
        /*0062*/ 	.short	(.L_17 - .L_16)
	.align		4
.L_16:
        /*0064*/ 	.word	index@(_Z13triangleCountPiS_Pyi)
        /*0068*/ 	.word	0x00000016


	//----- nvinfo : EIATTR_FRAME_SIZE
	.align		4
.L_17:
        /*006c*/ 	.byte	0x04, 0x11
        /*006e*/ 	.short	(.L_19 - .L_18)
	.align		4
.L_18:
        /*0070*/ 	.word	index@(_Z13triangleCountPiS_Pyi)
        /*0074*/ 	.word	0x00000000


	//----- nvinfo : EIATTR_REGCOUNT
	.align		4
.L_19:
        /*0078*/ 	.byte	0x04, 0x2f
        /*007a*/ 	.short	(.L_21 - .L_20)
	.align		4
.L_20:
        /*007c*/ 	.word	index@(_Z18pageRankContributePiS_PfS0_i)
        /*0080*/ 	.word	0x00000018


	//----- nvinfo : EIATTR_FRAME_SIZE
	.align		4
.L_21:
        /*0084*/ 	.byte	0x04, 0x11
        /*0086*/ 	.short	(.L_23 - .L_22)
	.align		4
.L_22:
        /*0088*/ 	.word	index@($__internal_1_$__cuda_sm3x_div_rn_noftz_f32_slowpath)
        /*008c*/ 	.word	0x00000000


	//----- nvinfo : EIATTR_FRAME_SIZE
	.align		4
.L_23:
        /*0090*/ 	.byte	0x04, 0x11
        /*0092*/ 	.short	(.L_25 - .L_24)
	.align		4
.L_24:
        /*0094*/ 	.word	index@(_Z18pageRankContributePiS_PfS0_i)
        /*0098*/ 	.word	0x00000000


	//----- nvinfo : EIATTR_REGCOUNT
	.align		4
.L_25:
        /*009c*/ 	.byte	0x04, 0x2f
        /*009e*/ 	.short	(.L_27 - .L_26)
	.align		4
.L_26:
        /*00a0*/ 	.word	index@(_Z14pageRankUpdatePfS_if)
        /*00a4*/ 	.word	0x00000010


	//----- nvinfo : EIATTR_FRAME_SIZE
	.align		4
.L_27:
        /*00a8*/ 	.byte	0x04, 0x11
        /*00aa*/ 	.short	(.L_29 - .L_28)
	.align		4
.L_28:
        /*00ac*/ 	.word	index@($__internal_0_$__cuda_sm3x_div_rn_noftz_f32_slowpath)
        /*00b0*/ 	.word	0x00000000


	//----- nvinfo : EIATTR_FRAME_SIZE
	.align		4
.L_29:
        /*00b4*/ 	.byte	0x04, 0x11
        /*00b6*/ 	.short	(.L_31 - .L_30)
	.align		4
.L_30:
        /*00b8*/ 	.word	index@(_Z14pageRankUpdatePfS_if)
        /*00bc*/ 	.word	0x00000000


	//----- nvinfo : EIATTR_MIN_STACK_SIZE
	.align		4
.L_31:
        /*00c0*/ 	.byte	0x04, 0x12
        /*00c2*/ 	.short	(.L_33 - .L_32)
	.align		4
.L_32:
        /*00c4*/ 	.word	index@(_Z14pageRankUpdatePfS_if)
        /*00c8*/ 	.word	0x00000000


	//----- nvinfo : EIATTR_MIN_STACK_SIZE
	.align		4
.L_33:
        /*00cc*/ 	.byte	0x04, 0x12
        /*00ce*/ 	.short	(.L_35 - .L_34)
	.align		4
.L_34:
        /*00d0*/ 	.word	index@(_Z18pageRankContributePiS_PfS0_i)
        /*00d4*/ 	.word	0x00000000


	//----- nvinfo : EIATTR_MIN_STACK_SIZE
	.align		4
.L_35:
        /*00d8*/ 	.byte	0x04, 0x12
        /*00da*/ 	.short	(.L_37 - .L_36)
	.align		4
.L_36:
        /*00dc*/ 	.word	index@(_Z13triangleCountPiS_Pyi)
        /*00e0*/ 	.word	0x00000000


	//----- nvinfo : EIATTR_MIN_STACK_SIZE
	.align		4
.L_37:
        /*00e4*/ 	.byte	0x04, 0x12
        /*00e6*/ 	.short	(.L_39 - .L_38)
	.align		4
.L_38:
        /*00e8*/ 	.word	index@(_Z19connectedComponentsPiS_S_Pbi)
        /*00ec*/ 	.word	0x00000000


	//----- nvinfo : EIATTR_MIN_STACK_SIZE
	.align		4
.L_39:
        /*00f0*/ 	.byte	0x04, 0x12
        /*00f2*/ 	.short	(.L_41 - .L_40)
	.align		4
.L_40:
        /*00f4*/ 	.word	index@(_Z13floydWarshallPiii)
        /*00f8*/ 	.word	0x00000000


	//----- nvinfo : EIATTR_MIN_STACK_SIZE
	.align		4
.L_41:
        /*00fc*/ 	.byte	0x04, 0x12
        /*00fe*/ 	.short	(.L_43 - .L_42)
	.align		4
.L_42:
        /*0100*/ 	.word	index@(_Z10sssp_relaxPiS_S_S_Pbi)
        /*0104*/ 	.word	0x00000000


	//----- nvinfo : EIATTR_MIN_STACK_SIZE
	.align		4
.L_43:
        /*0108*/ 	.byte	0x04, 0x12
        /*010a*/ 	.short	(.L_45 - .L_44)
	.align		4
.L_44:
        /*010c*/ 	.word	index@(_Z9bfsKernelPiS_PbS0_S0_S_ii)
        /*0110*/ 	.word	0x00000000
.L_45:


//--------------------- .nv.compat                --------------------------
	.section	.nv.compat,"",@"SHT_CUDA_COMPAT_INFO"
	.align	4
        /*0000*/ 	.byte	0x02, 0x09, 0x00, 0x00, 0x02, 0x02, 0x01, 0x00, 0x02, 0x05, 0x05, 0x00, 0x03, 0x07, 0x01, 0x01
        /*0010*/ 	.byte	0x02, 0x03, 0x00, 0x00, 0x02, 0x06, 0x01, 0x00, 0x04, 0x0b, 0x08, 0x00, 0x01, 0x00, 0x00, 0x00
        /*0020*/ 	.byte	0x00, 0x00, 0x00, 0x00


//--------------------- .nv.info._Z14pageRankUpdatePfS_if --------------------------
	.section	.nv.info._Z14pageRankUpdatePfS_if,"",@"SHT_CUDA_INFO"
	.sectionflags	@""
	.align	4


	//----- nvinfo : EIATTR_CUDA_API_VERSION
	.align		4
        /*0000*/ 	.byte	0x04, 0x37
        /*0002*/ 	.short	(.L_47 - .L_46)
.L_46:
        /*0004*/ 	.word	0x00000082


	//----- nvinfo : EIATTR_KPARAM_INFO
	.align		4
.L_47:
        /*0008*/ 	.byte	0x04, 0x17
        /*000a*/ 	.short	(.L_49 - .L_48)
.L_48:
        /*000c*/ 	.word	0x00000000
        /*0010*/ 	.short	0x0003
        /*0012*/ 	.short	0x0014
        /*0014*/ 	.byte	0x00, 0xf0, 0x11, 0x00


	//----- nvinfo : EIATTR_KPARAM_INFO
	.align		4
.L_49:
        /*0018*/ 	.byte	0x04, 0x17
        /*001a*/ 	.short	(.L_51 - .L_50)
.L_50:
        /*001c*/ 	.word	0x00000000
        /*0020*/ 	.short	0x0002
        /*0022*/ 	.short	0x0010
        /*0024*/ 	.byte	0x00, 0xf0, 0x11, 0x00


	//----- nvinfo : EIATTR_KPARAM_INFO
	.align		4
.L_51:
        /*0028*/ 	.byte	0x04, 0x17
        /*002a*/ 	.short	(.L_53 - .L_52)
.L_52:
        /*002c*/ 	.word	0x00000000
        /*0030*/ 	.short	0x0001
        /*0032*/ 	.short	0x0008
        /*0034*/ 	.byte	0x00, 0xf5, 0x21, 0x00


	//----- nvinfo : EIATTR_KPARAM_INFO
	.align		4
.L_53:
        /*0038*/ 	.byte	0x04, 0x17
        /*003a*/ 	.short	(.L_55 - .L_54)
.L_54:
        /*003c*/ 	.word	0x00000000
        /*0040*/ 	.short	0x0000
        /*0042*/ 	.short	0x0000
        /*0044*/ 	.byte	0x00, 0xf5, 0x21, 0x00


	//----- nvinfo : EIATTR_SPARSE_MMA_MASK
	.align		4
.L_55:
        /*0048*/ 	.byte	0x03, 0x50
        /*004a*/ 	.short	0x0000


	//----- nvinfo : EIATTR_MAXREG_COUNT
	.align		4
        /*004c*/ 	.byte	0x03, 0x1b
        /*004e*/ 	.short	0x00ff


	//----- nvinfo : EIATTR_MERCURY_ISA_VERSION
	.align		4
        /*0050*/ 	.byte	0x03, 0x5f
        /*0052*/ 	.short	0x0101


	//----- nvinfo : EIATTR_VRC_CTA_INIT_COUNT
	.align		4
        /*0054*/ 	.byte	0x02, 0x4a
	.zero		1
	.zero		1


	//----- nvinfo : EIATTR_EXIT_INSTR_OFFSETS
	.align		4
        /*0058*/ 	.byte	0x04, 0x1c
        /*005a*/ 	.short	(.L_57 - .L_56)


	//   ....[0]....
.L_56:
        /*005c*/ 	.word	0x00000070


	//   ....[1]....
        /*0060*/ 	.word	0x00000200


	//----- nvinfo : EIATTR_CRS_STACK_SIZE
	.align		4
.L_57:
        /*0064*/ 	.byte	0x04, 0x1e
        /*0066*/ 	.short	(.L_59 - .L_58)
.L_58:
        /*0068*/ 	.word	0x00000000


	//----- nvinfo : EIATTR_CBANK_PARAM_SIZE
	.align		4
.L_59:
        /*006c*/ 	.byte	0x03, 0x19
        /*006e*/ 	.short	0x0018


	//----- nvinfo : EIATTR_PARAM_CBANK
	.align		4
        /*0070*/ 	.byte	0x04, 0x0a
        /*0072*/ 	.short	(.L_61 - .L_60)
	.align		4
.L_60:
        /*0074*/ 	.word	index@(.nv.constant0._Z14pageRankUpdatePfS_if)
        /*0078*/ 	.short	0x0380
        /*007a*/ 	.short	0x0018


	//----- nvinfo : EIATTR_SW_WAR
	.align		4
.L_61:
        /*007c*/ 	.byte	0x04, 0x36
        /*007e*/ 	.short	(.L_63 - .L_62)
.L_62:
        /*0080*/ 	.word	0x00000008
.L_63:


//--------------------- .nv.info._Z18pageRankContributePiS_PfS0_i --------------------------
	.section	.nv.info._Z18pageRankContributePiS_PfS0_i,"",@"SHT_CUDA_INFO"
	.sectionflags	@""
	.align	4


	//----- nvinfo : EIATTR_CUDA_API_VERSION
	.align		4
        /*0000*/ 	.byte	0x04, 0x37
        /*0002*/ 	.short	(.L_65 - .L_64)
.L_64:
        /*0004*/ 	.word	0x00000082


	//----- nvinfo : EIATTR_KPARAM_INFO
	.align		4
.L_65:
        /*0008*/ 	.byte	0x04, 0x17
        /*000a*/ 	.short	(.L_67 - .L_66)
.L_66:
        /*000c*/ 	.word	0x00000000
        /*0010*/ 	.short	0x0004
        /*0012*/ 	.short	0x0020
        /*0014*/ 	.byte	0x00, 0xf0, 0x11, 0x00


	//----- nvinfo : EIATTR_KPARAM_INFO
	.align		4
.L_67:
        /*0018*/ 	.byte	0x04, 0x17
        /*001a*/ 	.short	(.L_69 - .L_68)
.L_68:
        /*001c*/ 	.word	0x00000000
        /*0020*/ 	.short	0x0003
        /*0022*/ 	.short	0x0018
        /*0024*/ 	.byte	0x00, 0xf5, 0x21, 0x00


	//----- nvinfo : EIATTR_KPARAM_INFO
	.align		4
.L_69:
        /*0028*/ 	.byte	0x04, 0x17
        /*002a*/ 	.short	(.L_71 - .L_70)
.L_70:
        /*002c*/ 	.word	0x00000000
        /*0030*/ 	.short	0x0002
        /*0032*/ 	.short	0x0010
        /*0034*/ 	.byte	0x00, 0xf5, 0x21, 0x00


	//----- nvinfo : EIATTR_KPARAM_INFO
	.align		4
.L_71:
        /*0038*/ 	.byte	0x04, 0x17
        /*003a*/ 	.short	(.L_73 - .L_72)
.L_72:
        /*003c*/ 	.word	0x00000000
        /*0040*/ 	.short	0x0001
        /*0042*/ 	.short	0x0008
        /*0044*/ 	.byte	0x00, 0xf5, 0x21, 0x00


	//----- nvinfo : EIATTR_KPARAM_INFO
	.align		4
.L_73:
        /*0048*/ 	.byte	0x04, 0x17
        /*004a*/ 	.short	(.L_75 - .L_74)
.L_74:
        /*004c*/ 	.word	0x00000000
        /*0050*/ 	.short	0x0000
        /*0052*/ 	.short	0x0000
        /*0054*/ 	.byte	0x00, 0xf5, 0x21, 0x00


	//----- nvinfo : EIATTR_SPARSE_MMA_MASK
	.align		4
.L_75:
        /*0058*/ 	.byte	0x03, 0x50
        /*005a*/ 	.short	0x0000


	//----- nvinfo : EIATTR_MAXREG_COUNT
	.align		4
        /*005c*/ 	.byte	0x03, 0x1b
        /*005e*/ 	.short	0x00ff


	//----- nvinfo : EIATTR_MERCURY_ISA_VERSION
	.align		4
        /*0060*/ 	.byte	0x03, 0x5f
        /*0062*/ 	.short	0x0101


	//----- nvinfo : EIATTR_VRC_CTA_INIT_COUNT
	.align		4
        /*0064*/ 	.byte	0x02, 0x4a
	.zero		1
	.zero		1


	//----- nvinfo : EIATTR_EXIT_INSTR_OFFSETS
	.align		4
        /*0068*/ 	.byte	0x04, 0x1c
        /*006a*/ 	.short	(.L_77 - .L_76)


	//   ....[0]....
.L_76:
        /*006c*/ 	.word	0x00000070


	//   ....[1]....
        /*0070*/ 	.word	0x000000f0


	//   ....[2]....
        /*0074*/ 	.word	0x00000220


	//   ....[3]....
        /*0078*/ 	.word	0x00000650


	//   ....[4]....
        /*007c*/ 	.word	0x00000880


	//   ....[5]....
        /*0080*/ 	.word	0x000009f0


	//   ....[6]....
        /*0084*/ 	.word	0x00000ab0


	//----- nvinfo : EIATTR_CRS_STACK_SIZE
	.align		4
.L_77:
        /*0088*/ 	.byte	0x04, 0x1e
        /*008a*/ 	.short	(.L_79 - .L_78)
.L_78:
        /*008c*/ 	.word	0x00000000


	//----- nvinfo : EIATTR_CBANK_PARAM_SIZE
	.align		4
.L_79:
        /*0090*/ 	.byte	0x03, 0x19
        /*0092*/ 	.short	0x0024


	//----- nvinfo : EIATTR_PARAM_CBANK
	.align		4
        /*0094*/ 	.byte	0x04, 0x0a
        /*0096*/ 	.short	(.L_81 - .L_80)
	.align		4
.L_80:
        /*0098*/ 	.word	index@(.nv.constant0._Z18pageRankContributePiS_PfS0_i)
        /*009c*/ 	.short	0x0380
        /*009e*/ 	.short	0x0024


	//----- nvinfo : EIATTR_SW_WAR
	.align		4
.L_81:
        /*00a0*/ 	.byte	0x04, 0x36
        /*00a2*/ 	.short	(.L_83 - .L_82)
.L_82:
        /*00a4*/ 	.word	0x00000008
.L_83:


//--------------------- .nv.info._Z13triangleCountPiS_Pyi --------------------------
	.section	.nv.info._Z13triangleCountPiS_Pyi,"",@"SHT_CUDA_INFO"
	.sectionflags	@""
	.align	4


	//----- nvinfo : EIATTR_CUDA_API_VERSION
	.align		4
        /*0000*/ 	.byte	0x04, 0x37
        /*0002*/ 	.short	(.L_85 - .L_84)
.L_84:
        /*0004*/ 	.word	0x00000082


	//----- nvinfo : EIATTR_KPARAM_INFO
	.align		4
.L_85:
        /*0008*/ 	.byte	0x04, 0x17
        /*000a*/ 	.short	(.L_87 - .L_86)
.L_86:
        /*000c*/ 	.word	0x00000000
        /*0010*/ 	.short	0x0003
        /*0012*/ 	.short	0x0018
        /*0014*/ 	.byte	0x00, 0xf0, 0x11, 0x00


	//----- nvinfo : EIATTR_KPARAM_INFO
	.align		4
.L_87:
        /*0018*/ 	.byte	0x04, 0x17
        /*001a*/ 	.short	(.L_89 - .L_88)
.L_88:
        /*001c*/ 	.word	0x00000000
        /*0020*/ 	.short	0x0002
        /*0022*/ 	.short	0x0010
        /*0024*/ 	.byte	0x00, 0xf5, 0x21, 0x00


	//----- nvinfo : EIATTR_KPARAM_INFO
	.align		4
.L_89:
        /*0028*/ 	.byte	0x04, 0x17
        /*002a*/ 	.short	(.L_91 - .L_90)
.L_90:
        /*002c*/ 	.word	0x00000000
        /*0030*/ 	.short	0x0001
        /*0032*/ 	.short	0x0008
        /*0034*/ 	.byte	0x00, 0xf5, 0x21, 0x00


	//----- nvinfo : EIATTR_KPARAM_INFO
	.align		4
.L_91:
        /*0038*/ 	.byte	0x04, 0x17
        /*003a*/ 	.short	(.L_93 - .L_92)
.L_92:
        /*003c*/ 	.word	0x00000000
        /*0040*/ 	.short	0x0000
        /*0042*/ 	.short	0x0000
        /*0044*/ 	.byte	0x00, 0xf5, 0x21, 0x00


	//----- nvinfo : EIATTR_SPARSE_MMA_MASK
	.align		4
.L_93:
        /*0048*/ 	.byte	0x03, 0x50
        /*004a*/ 	.short	0x0000


	//----- nvinfo : EIATTR_MAXREG_COUNT
	.align		4
        /*004c*/ 	.byte	0x03, 0x1b
        /*004e*/ 	.short	0x00ff


	//----- nvinfo : EIATTR_MERCURY_ISA_VERSION
	.align		4
        /*0050*/ 	.byte	0x03, 0x5f
        /*0052*/ 	.short	0x0101


	//----- nvinfo : EIATTR_VRC_CTA_INIT_COUNT
	.align		4
        /*0054*/ 	.byte	0x02, 0x4a
	.zero		1
	.zero		1


	//----- nvinfo : EIATTR_EXIT_INSTR_OFFSETS
	.align		4
        /*0058*/ 	.byte	0x04, 0x1c
        /*005a*/ 	.short	(.L_95 - .L_94)


	//   ....[0]....
.L_94:
        /*005c*/ 	.word	0x00000070


	//   ....[1]....
        /*0060*/ 	.word	0x000003f0


	//   ....[2]....
        /*0064*/ 	.word	0x00000420


	//----- nvinfo : EIATTR_CRS_STACK_SIZE
	.align		4
.L_95:
        /*0068*/ 	.byte	0x04, 0x1e
        /*006a*/ 	.short	(.L_97 - .L_96)
.L_96:
        /*006c*/ 	.word	0x00000000


	//----- nvinfo : EIATTR_CBANK_PARAM_SIZE
	.align		4
.L_97:
        /*0070*/ 	.byte	0x03, 0x19
        /*0072*/ 	.short	0x001c


	//----- nvinfo : EIATTR_PARAM_CBANK
	.align		4
        /*0074*/ 	.byte	0x04, 0x0a
        /*0076*/ 	.short	(.L_99 - .L_98)
	.align		4
.L_98:
        /*0078*/ 	.word	index@(.nv.constant0._Z13triangleCountPiS_Pyi)
        /*007c*/ 	.short	0x0380
        /*007e*/ 	.short	0x001c


	//----- nvinfo : EIATTR_SW_WAR
	.align		4
.L_99:
        /*0080*/ 	.byte	0x04, 0x36
        /*0082*/ 	.short	(.L_101 - .L_100)
.L_100:
        /*0084*/ 	.word	0x00000008
.L_101:


//--------------------- .nv.info._Z19connectedComponentsPiS_S_Pbi --------------------------
	.section	.nv.info._Z19connectedComponentsPiS_S_Pbi,"",@"SHT_CUDA_INFO"
	.sectionflags	@""
	.align	4


	//----- nvinfo : EIATTR_CUDA_API_VERSION
	.align		4
        /*0000*/ 	.byte	0x04, 0x37
        /*0002*/ 	.short	(.L_103 - .L_102)
.L_102:
        /*0004*/ 	.word	0x00000082


	//----- nvinfo : EIATTR_KPARAM_INFO
	.align		4
.L_103:
        /*0008*/ 	.byte	0x04, 0x17
        /*000a*/ 	.short	(.L_105 - .L_104)
.L_104:
        /*000c*/ 	.word	0x00000000
        /*0010*/ 	.short	0x0004
        /*0012*/ 	.short	0x0020
        /*0014*/ 	.byte	0x00, 0xf0, 0x11, 0x00


	//----- nvinfo : EIATTR_KPARAM_INFO
	.align		4
.L_105:
        /*0018*/ 	.byte	0x04, 0x17
        /*001a*/ 	.short	(.L_107 - .L_106)
.L_106:
        /*001c*/ 	.word	0x00000000
        /*0020*/ 	.short	0x0003
        /*0022*/ 	.short	0x0018
        /*0024*/ 	.byte	0x00, 0xf5, 0x21, 0x00


	//----- nvinfo : EIATTR_KPARAM_INFO
	.align		4
.L_107:
        /*0028*/ 	.byte	0x04, 0x17
        /*002a*/ 	.short	(.L_109 - .L_108)
.L_108:
        /*002c*/ 	.word	0x00000000
        /*0030*/ 	.short	0x0002
        /*0032*/ 	.short	0x0010
        /*0034*/ 	.byte	0x00, 0xf5, 0x21, 0x00


	//----- nvinfo : EIATTR_KPARAM_INFO
	.align		4
.L_109:
        /*0038*/ 	.byte	0x04, 0x17
        /*003a*/ 	.short	(.L_111 - .L_110)
.L_110:
        /*003c*/ 	.word	0x00000000
        /*0040*/ 	.short	0x0001
        /*0042*/ 	.short	0x0008
        /*0044*/ 	.byte	0x00, 0xf5, 0x21, 0x00


	//----- nvinfo : EIATTR_KPARAM_INFO
	.align		4
.L_111:
        /*0048*/ 	.byte	0x04, 0x17
        /*004a*/ 	.short	(.L_113 - .L_112)
.L_112:
        /*004c*/ 	.word	0x00000000
        /*0050*/ 	.short	0x0000
        /*0052*/ 	.short	0x0000
        /*0054*/ 	.byte	0x00, 0xf5, 0x21, 0x00


	//----- nvinfo : EIATTR_SPARSE_MMA_MASK
	.align		4
.L_113:
        /*0058*/ 	.byte	0x03, 0x50
        /*005a*/ 	.short	0x0000


	//----- nvinfo : EIATTR_MAXREG_COUNT
	.align		4
        /*005c*/ 	.byte	0x03, 0x1b
        /*005e*/ 	.short	0x00ff


	//----- nvinfo : EIATTR_MERCURY_ISA_VERSION
	.align		4
        /*0060*/ 	.byte	0x03, 0x5f
        /*0062*/ 	.short	0x0101


	//----- nvinfo : EIATTR_VRC_CTA_INIT_COUNT
	.align		4
        /*0064*/ 	.byte	0x02, 0x4a
	.zero		1
	.zero		1


	//----- nvinfo : EIATTR_EXIT_INSTR_OFFSETS
	.align		4
        /*0068*/ 	.byte	0x04, 0x1c
        /*006a*/ 	.short	(.L_115 - .L_114)


	//   ....[0]....
.L_114:
        /*006c*/ 	.word	0x00000070


	//   ....[1]....
        /*0070*/ 	.word	0x00000ac0


	//   ....[2]....
        /*0074*/ 	.word	0x00000b10


	//----- nvinfo : EIATTR_CRS_STACK_SIZE
	.align		4
.L_115:
        /*0078*/ 	.byte	0x04, 0x1e
        /*007a*/ 	.short	(.L_117 - .L_116)
.L_116:
        /*007c*/ 	.word	0x00000000


	//----- nvinfo : EIATTR_CBANK_PARAM_SIZE
	.align		4
.L_117:
        /*0080*/ 	.byte	0x03, 0x19
        /*0082*/ 	.short	0x0024


	//----- nvinfo : EIATTR_PARAM_CBANK
	.align		4
        /*0084*/ 	.byte	0x04, 0x0a
        /*0086*/ 	.short	(.L_119 - .L_118)
	.align		4
.L_118:
        /*0088*/ 	.word	index@(.nv.constant0._Z19connectedComponentsPiS_S_Pbi)
        /*008c*/ 	.short	0x0380
        /*008e*/ 	.short	0x0024


	//----- nvinfo : EIATTR_SW_WAR
	.align		4
.L_119:
        /*0090*/ 	.byte	0x04, 0x36
        /*0092*/ 	.short	(.L_121 - .L_120)
.L_120:
        /*0094*/ 	.word	0x00000008
.L_121:


//--------------------- .nv.info._Z13floydWarshallPiii --------------------------
	.section	.nv.info._Z13floydWarshallPiii,"",@"SHT_CUDA_INFO"
	.sectionflags	@""
	.align	4


	//----- nvinfo : EIATTR_CUDA_API_VERSION
	.align		4
        /*0000*/ 	.byte	0x04, 0x37
        /*0002*/ 	.short	(.L_123 - .L_122)
.L_122:
        /*0004*/ 	.word	0x00000082


	//----- nvinfo : EIATTR_KPARAM_INFO
	.align		4
.L_123:
        /*0008*/ 	.byte	0x04, 0x17
        /*000a*/ 	.short	(.L_125 - .L_124)
.L_124:
        /*000c*/ 	.word	0x00000000
        /*0010*/ 	.short	0x0002
        /*0012*/ 	.short	0x000c
        /*0014*/ 	.byte	0x00, 0xf0, 0x11, 0x00


	//----- nvinfo : EIATTR_KPARAM_INFO
	.align		4
.L_125:
        /*0018*/ 	.byte	0x04, 0x17
        /*001a*/ 	.short	(.L_127 - .L_126)
.L_126:
        /*001c*/ 	.word	0x00000000
        /*0020*/ 	.short	0x0001
        /*0022*/ 	.short	0x0008
        /*0024*/ 	.byte	0x00, 0xf0, 0x11, 0x00


	//----- nvinfo : EIATTR_KPARAM_INFO
	.align		4
.L_127:
        /*0028*/ 	.byte	0x04, 0x17
        /*002a*/ 	.short	(.L_129 - .L_128)
.L_128:
        /*002c*/ 	.word	0x00000000
        /*0030*/ 	.short	0x0000
        /*0032*/ 	.short	0x0000
        /*0034*/ 	.byte	0x00, 0xf5, 0x21, 0x00


	//----- nvinfo : EIATTR_SPARSE_MMA_MASK
	.align		4
.L_129:
        /*0038*/ 	.byte	0x03, 0x50
        /*003a*/ 	.short	0x0000


	//----- nvinfo : EIATTR_MAXREG_COUNT
	.align		4
        /*003c*/ 	.byte	0x03, 0x1b
        /*003e*/ 	.short	0x00ff


	//----- nvinfo : EIATTR_MERCURY_ISA_VERSION
	.align		4
        /*0040*/ 	.byte	0x03, 0x5f
        /*0042*/ 	.short	0x0101


	//----- nvinfo : EIATTR_VRC_CTA_INIT_COUNT
	.align		4
        /*0044*/ 	.byte	0x02, 0x4a
	.zero		1
	.zero		1


	//----- nvinfo : EIATTR_EXIT_INSTR_OFFSETS
	.align		4
        /*0048*/ 	.byte	0x04, 0x1c
        /*004a*/ 	.short	(.L_131 - .L_130)


	//   ....[0]....
.L_130:
        /*004c*/ 	.word	0x000000c0


	//   ....[1]....
        /*0050*/ 	.word	0x00000190


	//   ....[2]....
        /*0054*/ 	.word	0x000001e0


	//   ....[3]....
        /*0058*/ 	.word	0x00000200


	//----- nvinfo : EIATTR_CBANK_PARAM_SIZE
	.align		4
.L_131:
        /*005c*/ 	.byte	0x03, 0x19
        /*005e*/ 	.short	0x0010


	//----- nvinfo : EIATTR_PARAM_CBANK
	.align		4
        /*0060*/ 	.byte	0x04, 0x0a
        /*0062*/ 	.short	(.L_133 - .L_132)
	.align		4
.L_132:
        /*0064*/ 	.word	index@(.nv.constant0._Z13floydWarshallPiii)
        /*0068*/ 	.short	0x0380
        /*006a*/ 	.short	0x0010


	//----- nvinfo : EIATTR_SW_WAR
	.align		4
.L_133:
        /*006c*/ 	.byte	0x04, 0x36
        /*006e*/ 	.short	(.L_135 - .L_134)
.L_134:
        /*0070*/ 	.word	0x00000008
.L_135:


//--------------------- .nv.info._Z10sssp_relaxPiS_S_S_Pbi --------------------------
	.section	.nv.info._Z10sssp_relaxPiS_S_S_Pbi,"",@"SHT_CUDA_INFO"
	.sectionflags	@""
	.align	4


	//----- nvinfo : EIATTR_CUDA_API_VERSION
	.align		4
        /*0000*/ 	.byte	0x04, 0x37
        /*0002*/ 	.short	(.L_137 - .L_136)
.L_136:
        /*0004*/ 	.word	0x00000082


	//----- nvinfo : EIATTR_KPARAM_INFO
	.align		4
.L_137:
        /*0008*/ 	.byte	0x04, 0x17
        /*000a*/ 	.short	(.L_139 - .L_138)
.L_138:
        /*000c*/ 	.word	0x00000000
        /*0010*/ 	.short	0x0005
        /*0012*/ 	.short	0x0028
        /*0014*/ 	.byte	0x00, 0xf0, 0x11, 0x00


	//----- nvinfo : EIATTR_KPARAM_INFO
	.align		4
.L_139:
        /*0018*/ 	.byte	0x04, 0x17
        /*001a*/ 	.short	(.L_141 - .L_140)
.L_140:
        /*001c*/ 	.word	0x00000000
        /*0020*/ 	.short	0x0004
        /*0022*/ 	.short	0x0020
        /*0024*/ 	.byte	0x00, 0xf5, 0x21, 0x00


	//----- nvinfo : EIATTR_KPARAM_INFO
	.align		4
.L_141:
        /*0028*/ 	.byte	0x04, 0x17
        /*002a*/ 	.short	(.L_143 - .L_142)
.L_142:
        /*002c*/ 	.word	0x00000000
        /*0030*/ 	.short	0x0003
        /*0032*/ 	.short	0x0018
        /*0034*/ 	.byte	0x00, 0xf5, 0x21, 0x00


	//----- nvinfo : EIATTR_KPARAM_INFO
	.align		4
.L_143:
        /*0038*/ 	.byte	0x04, 0x17
        /*003a*/ 	.short	(.L_145 - .L_144)
.L_144:
        /*003c*/ 	.word	0x00000000
        /*0040*/ 	.short	0x0002
        /*0042*/ 	.short	0x0010
        /*0044*/ 	.byte	0x00, 0xf5, 0x21, 0x00


	//----- nvinfo : EIATTR_KPARAM_INFO
	.align		4
.L_145:
        /*0048*/ 	.byte	0x04, 0x17
        /*004a*/ 	.short	(.L_147 - .L_146)
.L_146:
        /*004c*/ 	.word	0x00000000
        /*0050*/ 	.short	0x0001
        /*0052*/ 	.short	0x0008
        /*0054*/ 	.byte	0x00, 0xf5, 0x21, 0x00


	//----- nvinfo : EIATTR_KPARAM_INFO
	.align		4
.L_147:
        /*0058*/ 	.byte	0x04, 0x17
        /*005a*/ 	.short	(.L_149 - .L_148)
.L_148:
        /*005c*/ 	.word	0x00000000
        /*0060*/ 	.short	0x0000
        /*0062*/ 	.short	0x0000
        /*0064*/ 	.byte	0x00, 0xf5, 0x21, 0x00


	//----- nvinfo : EIATTR_SPARSE_MMA_MASK
	.align		4
.L_149:
        /*0068*/ 	.byte	0x03, 0x50
        /*006a*/ 	.short	0x0000


	//----- nvinfo : EIATTR_MAXREG_COUNT
	.align		4
        /*006c*/ 	.byte	0x03, 0x1b
        /*006e*/ 	.short	0x00ff


	//----- nvinfo : EIATTR_MERCURY_ISA_VERSION
	.align		4
        /*0070*/ 	.byte	0x03, 0x5f
        /*0072*/ 	.short	0x0101


	//----- nvinfo : EIATTR_VRC_CTA_INIT_COUNT
	.align		4
        /*0074*/ 	.byte	0x02, 0x4a
	.zero		1
	.zero		1


	//----- nvinfo : EIATTR_EXIT_INSTR_OFFSETS
	.align		4
        /*0078*/ 	.byte	0x04, 0x1c
        /*007a*/ 	.short	(.L_151 - .L_150)


	//   ....[0]....
.L_150:
        /*007c*/ 	.word	0x00000070


	//   ....[1]....
        /*0080*/ 	.word	0x000000d0


	//   ....[2]....
        /*0084*/ 	.word	0x00000130


	//   ....[3]....
        /*0088*/ 	.word	0x000002f0


	//   ....[4]....
        /*008c*/ 	.word	0x000006a0


	//----- nvinfo : EIATTR_CRS_STACK_SIZE
	.align		4
.L_151:
        /*0090*/ 	.byte	0x04, 0x1e
        /*0092*/ 	.short	(.L_153 - .L_152)
.L_152:
        /*0094*/ 	.word	0x00000000


	//----- nvinfo : EIATTR_CBANK_PARAM_SIZE
	.align		4
.L_153:
        /*0098*/ 	.byte	0x03, 0x19
        /*009a*/ 	.short	0x002c


	//----- nvinfo : EIATTR_PARAM_CBANK
	.align		4
        /*009c*/ 	.byte	0x04, 0x0a
        /*009e*/ 	.short	(.L_155 - .L_154)
	.align		4
.L_154:
        /*00a0*/ 	.word	index@(.nv.constant0._Z10sssp_relaxPiS_S_S_Pbi)
        /*00a4*/ 	.short	0x0380
        /*00a6*/ 	.short	0x002c


	//----- nvinfo : EIATTR_SW_WAR
	.align		4
.L_155:
        /*00a8*/ 	.byte	0x04, 0x36
        /*00aa*/ 	.short	(.L_157 - .L_156)
.L_156:
        /*00ac*/ 	.word	0x00000008
.L_157:


//--------------------- .nv.info._Z9bfsKernelPiS_PbS0_S0_S_ii --------------------------
	.section	.nv.info._Z9bfsKernelPiS_PbS0_S0_S_ii,"",@"SHT_CUDA_INFO"
	.sectionflags	@""
	.align	4


	//----- nvinfo : EIATTR_CUDA_API_VERSION
	.align		4
        /*0000*/ 	.byte	0x04, 0x37
        /*0002*/ 	.short	(.L_159 - .L_158)
.L_158:
        /*0004*/ 	.word	0x00000082


	//----- nvinfo : EIATTR_KPARAM_INFO
	.align		4
.L_159:
        /*0008*/ 	.byte	0x04, 0x17
        /*000a*/ 	.short	(.L_161 - .L_160)
.L_160:
        /*000c*/ 	.word	0x00000000
        /*0010*/ 	.short	0x0007
        /*0012*/ 	.short	0x0034
        /*0014*/ 	.byte	0x00, 0xf0, 0x11, 0x00


	//----- nvinfo : EIATTR_KPARAM_INFO
	.align		4
.L_161:
        /*0018*/ 	.byte	0x04, 0x17
        /*001a*/ 	.short	(.L_163 - .L_162)
.L_162:
        /*001c*/ 	.word	0x00000000
        /*0020*/ 	.short	0x0006
        /*0022*/ 	.short	0x0030
        /*0024*/ 	.byte	0x00, 0xf0, 0x11, 0x00


	//----- nvinfo : EIATTR_KPARAM_INFO
	.align		4
.L_163:
        /*0028*/ 	.byte	0x04, 0x17
        /*002a*/ 	.short	(.L_165 - .L_164)
.L_164:
        /*002c*/ 	.word	0x00000000
        /*0030*/ 	.short	0x0005
        /*0032*/ 	.short	0x0028
        /*0034*/ 	.byte	0x00, 0xf5, 0x21, 0x00


	//----- nvinfo : EIATTR_KPARAM_INFO
	.align		4
.L_165:
        /*0038*/ 	.byte	0x04, 0x17
        /*003a*/ 	.short	(.L_167 - .L_166)
.L_166:
        /*003c*/ 	.word	0x00000000
        /*0040*/ 	.short	0x0004
        /*0042*/ 	.short	0x0020
        /*0044*/ 	.byte	0x00, 0xf5, 0x21, 0x00


	//----- nvinfo : EIATTR_KPARAM_INFO
	.align		4
.L_167:
        /*0048*/ 	.byte	0x04, 0x17
        /*004a*/ 	.short	(.L_169 - .L_168)
.L_168:
        /*004c*/ 	.word	0x00000000
        /*0050*/ 	.short	0x0003
        /*0052*/ 	.short	0x0018
        /*0054*/ 	.byte	0x00, 0xf5, 0x21, 0x00


	//----- nvinfo : EIATTR_KPARAM_INFO
	.align		4
.L_169:
        /*0058*/ 	.byte	0x04, 0x17
        /*005a*/ 	.short	(.L_171 - .L_170)
.L_170:
        /*005c*/ 	.word	0x00000000
        /*0060*/ 	.short	0x0002
        /*0062*/ 	.short	0x0010
        /*0064*/ 	.byte	0x00, 0xf5, 0x21, 0x00


	//----- nvinfo : EIATTR_KPARAM_INFO
	.align		4
.L_171:
        /*0068*/ 	.byte	0x04, 0x17
        /*006a*/ 	.short	(.L_173 - .L_172)
.L_172:
        /*006c*/ 	.word	0x00000000
        /*0070*/ 	.short	0x0001
        /*0072*/ 	.short	0x0008
        /*0074*/ 	.byte	0x00, 0xf5, 0x21, 0x00


	//----- nvinfo : EIATTR_KPARAM_INFO
	.align		4
.L_173:
        /*0078*/ 	.byte	0x04, 0x17
        /*007a*/ 	.short	(.L_175 - .L_174)
.L_174:
        /*007c*/ 	.word	0x00000000
        /*0080*/ 	.short	0x0000
        /*0082*/ 	.short	0x0000
        /*0084*/ 	.byte	0x00, 0xf5, 0x21, 0x00


	//----- nvinfo : EIATTR_SPARSE_MMA_MASK
	.align		4
.L_175:
        /*0088*/ 	.byte	0x03, 0x50
        /*008a*/ 	.short	0x0000


	//----- nvinfo : EIATTR_MAXREG_COUNT
	.align		4
        /*008c*/ 	.byte	0x03, 0x1b
        /*008e*/ 	.short	0x00ff


	//----- nvinfo : EIATTR_MERCURY_ISA_VERSION
	.align		4
        /*0090*/ 	.byte	0x03, 0x5f
        /*0092*/ 	.short	0x0101


	//----- nvinfo : EIATTR_VRC_CTA_INIT_COUNT
	.align		4
        /*0094*/ 	.byte	0x02, 0x4a
	.zero		1
	.zero		1


	//----- nvinfo : EIATTR_EXIT_INSTR_OFFSETS
	.align		4
        /*0098*/ 	.byte	0x04, 0x1c
        /*009a*/ 	.short	(.L_177 - .L_176)


	//   ....[0]....
.L_176:
        /*009c*/ 	.word	0x00000070


	//   ....[1]....
        /*00a0*/ 	.word	0x000000e0


	//   ....[2]....
        /*00a4*/ 	.word	0x00000140


	//   ....[3]....
        /*00a8*/ 	.word	0x000003a0


	//   ....[4]....
        /*00ac*/ 	.word	0x00000870


	//----- nvinfo : EIATTR_CRS_STACK_SIZE
	.align		4
.L_177:
        /*00b0*/ 	.byte	0x04, 0x1e
        /*00b2*/ 	.short	(.L_179 - .L_178)
.L_178:
        /*00b4*/ 	.word	0x00000000


	//----- nvinfo : EIATTR_CBANK_PARAM_SIZE
	.align		4
.L_179:
        /*00b8*/ 	.byte	0x03, 0x19
        /*00ba*/ 	.short	0x0038


	//----- nvinfo : EIATTR_PARAM_CBANK
	.align		4
        /*00bc*/ 	.byte	0x04, 0x0a
        /*00be*/ 	.short	(.L_181 - .L_180)
	.align		4
.L_180:
        /*00c0*/ 	.word	index@(.nv.constant0._Z9bfsKernelPiS_PbS0_S0_S_ii)
        /*00c4*/ 	.short	0x0380
        /*00c6*/ 	.short	0x0038


	//----- nvinfo : EIATTR_SW_WAR
	.align		4
.L_181:
        /*00c8*/ 	.byte	0x04, 0x36
        /*00ca*/ 	.short	(.L_183 - .L_182)
.L_182:
        /*00cc*/ 	.word	0x00000008
.L_183:


//--------------------- .nv.callgraph             --------------------------
	.section	.nv.callgraph,"",@"SHT_CUDA_CALLGRAPH"
	.align	4
	.sectionentsize	8
	.align		4
        /*0000*/ 	.word	0x00000000
	.align		4
        /*0004*/ 	.word	0xffffffff
	.align		4
        /*0008*/ 	.word	0x00000000
	.align		4
        /*000c*/ 	.word	0xfffffffe
	.align		4
        /*0010*/ 	.word	0x00000000
	.align		4
        /*0014*/ 	.word	0xfffffffd
	.align		4
        /*0018*/ 	.word	0x00000000
	.align		4
        /*001c*/ 	.word	0xfffffffc


//--------------------- .text._Z14pageRankUpdatePfS_if --------------------------
	.section	.text._Z14pageRankUpdatePfS_if,"ax",@progbits
	.align	128
        .global         _Z14pageRankUpdatePfS_if
        .type           _Z14pageRankUpdatePfS_if,@function
        .size           _Z14pageRankUpdatePfS_if,(.L_x_65 - _Z14pageRankUpdatePfS_if)
        .other          _Z14pageRankUpdatePfS_if,@"STO_CUDA_ENTRY STV_DEFAULT"
_Z14pageRankUpdatePfS_if:
.text._Z14pageRankUpdatePfS_if:
[----:B------:R-:W-:Y:S01]  /*0000*/  LDC R1, c[0x0][0x37c] ;  /* 0x0000df00ff017b82 */ /* 0x000fe20000000800 */
[----:B------:R-:W0:Y:S07]  /*0010*/  S2R R3, SR_TID.X ;  /* 0x0000000000037919 */ /* 0x000e2e0000002100 */
[----:B------:R-:W0:Y:S01]  /*0020*/  S2UR UR4, SR_CTAID.X ;  /* 0x00000000000479c3 */ /* 0x000e220000002500 */
[----:B------:R-:W1:Y:S07]  /*0030*/  LDCU UR5, c[0x0][0x390] ;  /* 0x00007200ff0577ac */ /* 0x000e6e0008000800 */
[----:B------:R-:W0:Y:S02]  /*0040*/  LDC R2, c[0x0][0x360] ;  /* 0x0000d800ff027b82 */ /* 0x000e240000000800 */
[----:B0-----:R-:W-:-:S05]  /*0050*/  IMAD R2, R2, UR4, R3 ;  /* 0x0000000402027c24 */ /* 0x001fca000f8e0203 */
[----:B-1----:R-:W-:-:S13]  /*0060*/  ISETP.GE.AND P0, PT, R2, UR5, PT ;  /* 0x0000000502007c0c */ /* 0x002fda000bf06270 */
[----:B------:R-:W-:Y:S05]  /*0070*/  @P0 EXIT ;  /* 0x000000000000094d */ /* 0x000fea0003800000 */
[----:B------:R-:W0:Y:S01]  /*0080*/  LDC R0, c[0x0][0x394] ;  /* 0x0000e500ff007b82 */ /* 0x000e220000000800 */
[----:B------:R-:W-:Y:S01]  /*0090*/  I2FP.F32.S32 R3, UR5 ;  /* 0x0000000500037c45 */ /* 0x000fe20008201400 */
[----:B------:R-:W1:Y:S03]  /*00a0*/  LDCU.64 UR4, c[0x0][0x358] ;  /* 0x00006b00ff0477ac */ /* 0x000e660008000a00 */
[----:B------:R-:W2:Y:S02]  /*00b0*/  MUFU.RCP R4, R3 ;  /* 0x0000000300047308 */ /* 0x000ea40000001000 */
[----:B--2---:R-:W-:Y:S01]  /*00c0*/  FFMA R5, -R3, R4, 1 ;  /* 0x3f80000003057423 */ /* 0x004fe20000000104 */
[----:B0-----:R-:W-:-:S03]  /*00d0*/  FADD R0, -R0, 1 ;  /* 0x3f80000000007421 */ /* 0x001fc60000000100 */
[----:B------:R-:W-:Y:S02]  /*00e0*/  FFMA R5, R4, R5, R4 ;  /* 0x0000000504057223 */ /* 0x000fe40000000004 */
[----:B------:R-:W0:Y:S02]  /*00f0*/  FCHK P0, R0, R3 ;  /* 0x0000000300007302 */ /* 0x000e240000000000 */
[----:B------:R-:W-:-:S04]  /*0100*/  FFMA R4, R0, R5, RZ ;  /* 0x0000000500047223 */ /* 0x000fc800000000ff */
[----:B------:R-:W-:-:S04]  /*0110*/  FFMA R6, -R3, R4, R0 ;  /* 0x0000000403067223 */ /* 0x000fc80000000100 */
[----:B------:R-:W-:Y:S01]  /*0120*/  FFMA R8, R5, R6, R4 ;  /* 0x0000000605087223 */ /* 0x000fe20000000004 */
[----:B01----:R-:W-:Y:S06]  /*0130*/  @!P0 BRA `(.L_x_0) ;  /* 0x00000000000c8947 */ /* 0x003fec0003800000 */
[----:B------:R-:W-:-:S07]  /*0140*/  MOV R4, 0x160 ;  /* 0x0000016000047802 */ /* 0x000fce0000000f00 */
[----:B------:R-:W-:Y:S05]  /*0150*/  CALL.REL.NOINC `($__internal_0_$__cuda_sm3x_div_rn_noftz_f32_slowpath) ;  /* 0x00000000002c7944 */ /* 0x000fea0003c00000 */
[----:B------:R-:W-:-:S07]  /*0160*/  IMAD.MOV.U32 R8, RZ, RZ, R0 ;  /* 0x000000ffff087224 */ /* 0x000fce00078e0000 */
.L_x_0:
[----:B------:R-:W0:Y:S01]  /*0170*/  LDC.64 R4, c[0x0][0x388] ;  /* 0x0000e200ff047b82 */ /* 0x000e220000000a00 */
[----:B------:R-:W1:Y:S07]  /*0180*/  LDCU UR6, c[0x0][0x394] ;  /* 0x00007280ff0677ac */ /* 0x000e6e0008000800 */
[----:B------:R-:W2:Y:S01]  /*0190*/  LDC.64 R6, c[0x0][0x380] ;  /* 0x0000e000ff067b82 */ /* 0x000ea20000000a00 */
[----:B0-----:R-:W-:-:S05]  /*01a0*/  IMAD.WIDE R4, R2, 0x4, R4 ;  /* 0x0000000402047825 */ /* 0x001fca00078e0204 */
[----:B------:R-:W1:Y:S01]  /*01b0*/  LDG.E R9, desc[UR4][R4.64] ;  /* 0x0000000404097981 */ /* 0x000e62000c1e1900 */
[----:B--2---:R-:W-:-:S04]  /*01c0*/  IMAD.WIDE R2, R2, 0x4, R6 ;  /* 0x0000000402027825 */ /* 0x004fc800078e0206 */
[----:B-1----:R-:W-:-:S05]  /*01d0*/  FFMA R9, R9, UR6, R8 ;  /* 0x0000000609097c23 */ /* 0x002fca0008000008 */
[----:B------:R-:W-:Y:S04]  /*01e0*/  STG.E desc[UR4][R2.64], R9 ;  /* 0x0000000902007986 */ /* 0x000fe8000c101904 */
[----:B------:R-:W-:Y:S01]  /*01f0*/  STG.E desc[UR4][R4.64], RZ ;  /* 0x000000ff04007986 */ /* 0x000fe2000c101904 */
[----:B------:R-:W-:Y:S05]  /*0200*/  EXIT ;  /* 0x000000000000794d */ /* 0x000fea0003800000 */
        .weak           $__internal_0_$__cuda_sm3x_div_rn_noftz_f32_slowpath
        .type           $__internal_0_$__cuda_sm3x_div_rn_noftz_f32_slowpath,@function
        .size           $__internal_0_$__cuda_sm3x_div_rn_noftz_f32_slowpath,(.L_x_65 - $__internal_0_$__cuda_sm3x_div_rn_noftz_f32_slowpath)
$__internal_0_$__cuda_sm3x_div_rn_noftz_f32_slowpath:
[--C-:B------:R-:W-:Y:S01]  /*0210*/  SHF.R.U32.HI R6, RZ, 0x17, R3.reuse ;  /* 0x00000017ff067819 */ /* 0x100fe20000011603 */
[--C-:B------:R-:W-:Y:S01]  /*0220*/  IMAD.MOV.U32 R7, RZ, RZ, R0.reuse ;  /* 0x000000ffff077224 */ /* 0x100fe200078e0000 */
[----:B------:R-:W-:Y:S01]  /*0230*/  SHF.R.U32.HI R5, RZ, 0x17, R0 ;  /* 0x00000017ff057819 */ /* 0x000fe20000011600 */
[----:B------:R-:W-:Y:S01]  /*0240*/  IMAD.MOV.U32 R8, RZ, RZ, R3 ;  /* 0x000000ffff087224 */ /* 0x000fe200078e0003 */
[----:B------:R-:W-:Y:S02]  /*0250*/  LOP3.LUT R6, R6, 0xff, RZ, 0xc0, !PT ;  /* 0x000000ff06067812 */ /* 0x000fe400078ec0ff */
[----:B------:R-:W-:-:S03]  /*0260*/  LOP3.LUT R5, R5, 0xff, RZ, 0xc0, !PT ;  /* 0x000000ff05057812 */ /* 0x000fc600078ec0ff */
[----:B------:R-:W-:Y:S02]  /*0270*/  VIADD R11, R6, 0xffffffff ;  /* 0xffffffff060b7836 */ /* 0x000fe40000000000 */
[----:B------:R-:W-:-:S03]  /*0280*/  VIADD R10, R5, 0xffffffff ;  /* 0xffffffff050a7836 */ /* 0x000fc60000000000 */
[----:B------:R-:W-:-:S04]  /*0290*/  ISETP.GT.U32.AND P0, PT, R11, 0xfd, PT ;  /* 0x000000fd0b00780c */ /* 0x000fc80003f04070 */
[----:B------:R-:W-:-:S13]  /*02a0*/  ISETP.GT.U32.OR P0, PT, R10, 0xfd, P0 ;  /* 0x000000fd0a00780c */ /* 0x000fda0000704470 */
[----:B------:R-:W-:Y:S01]  /*02b0*/  @!P0 IMAD.MOV.U32 R9, RZ, RZ, RZ ;  /* 0x000000ffff098224 */ /* 0x000fe200078e00ff */
[----:B------:R-:W-:Y:S06]  /*02c0*/  @!P0 BRA `(.L_x_1) ;  /* 0x00000000005c8947 */ /* 0x000fec0003800000 */
[----:B------:R-:W-:Y:S02]  /*02d0*/  FSETP.GTU.FTZ.AND P0, PT, |R0|, +INF , PT ;  /* 0x7f8000000000780b */ /* 0x000fe40003f1c200 */
[----:B------:R-:W-:-:S04]  /*02e0*/  FSETP.GTU.FTZ.AND P1, PT, |R3|, +INF , PT ;  /* 0x7f8000000300780b */ /* 0x000fc80003f3c200 */
[----:B------:R-:W-:-:S13]  /*02f0*/  PLOP3.LUT P0, PT, P0, P1, PT, 0xf8, 0x8f ;  /* 0x00000000008f781c */ /* 0x000fda0000703f70 */
[----:B------:R-:W-:Y:S05]  /*0300*/  @P0 BRA `(.L_x_2) ;  /* 0x0000000400440947 */ /* 0x000fea0003800000 */
[----:B------:R-:W-:-:S13]  /*0310*/  LOP3.LUT P0, RZ, R8, 0x7fffffff, R7, 0xc8, !PT ;  /* 0x7fffffff08ff7812 */ /* 0x000fda000780c807 */
[----:B------:R-:W-:Y:S05]  /*0320*/  @!P0 BRA `(.L_x_3) ;  /* 0x0000000400348947 */ /* 0x000fea0003800000 */
[C---:B------:R-:W-:Y:S02]  /*0330*/  FSETP.NEU.FTZ.AND P2, PT, |R0|.reuse, +INF , PT ;  /* 0x7f8000000000780b */ /* 0x040fe40003f5d200 */
[----:B------:R-:W-:Y:S02]  /*0340*/  FSETP.NEU.FTZ.AND P1, PT, |R3|, +INF , PT ;  /* 0x7f8000000300780b */ /* 0x000fe40003f3d200 */
[----:B------:R-:W-:-:S11]  /*0350*/  FSETP.NEU.FTZ.AND P0, PT, |R0|, +INF , PT ;  /* 0x7f8000000000780b */ /* 0x000fd60003f1d200 */
[----:B------:R-:W-:Y:S05]  /*0360*/  @!P1 BRA !P2, `(.L_x_3) ;  /* 0x0000000400249947 */ /* 0x000fea0005000000 */
[----:B------:R-:W-:-:S04]  /*0370*/  LOP3.LUT P2, RZ, R7, 0x7fffffff, RZ, 0xc0, !PT ;  /* 0x7fffffff07ff7812 */ /* 0x000fc8000784c0ff */
[----:B------:R-:W-:-:S13]  /*0380*/  PLOP3.LUT P1, PT, P1, P2, PT, 0x2f, 0xf2 ;  /* 0x0000000000f2781c */ /* 0x000fda0000f24577 */
[----:B------:R-:W-:Y:S05]  /*0390*/  @P1 BRA `(.L_x_4) ;  /* 0x0000000400101947 */ /* 0x000fea0003800000 */
[----:B------:R-:W-:-:S04]  /*03a0*/  LOP3.LUT P1, RZ, R8, 0x7fffffff, RZ, 0xc0, !PT ;  /* 0x7fffffff08ff7812 */ /* 0x000fc8000782c0ff */
[----:B------:R-:W-:-:S13]  /*03b0*/  PLOP3.LUT P0, PT, P0, P1, PT, 0x2f, 0xf2 ;  /* 0x0000000000f2781c */ /* 0x000fda0000702577 */
[----:B------:R-:W-:Y:S05]  /*03c0*/  @P0 BRA `(.L_x_5) ;  /* 0x0000000000f80947 */ /* 0x000fea0003800000 */
[----:B------:R-:W-:Y:S02]  /*03d0*/  ISETP.GE.AND P0, PT, R10, RZ, PT ;  /* 0x000000ff0a00720c */ /* 0x000fe40003f06270 */
[----:B------:R-:W-:-:S11]  /*03e0*/  ISETP.GE.AND P1, PT, R11, RZ, PT ;  /* 0x000000ff0b00720c */ /* 0x000fd60003f26270 */
[----:B------:R-:W-:Y:S02]  /*03f0*/  @P0 IMAD.MOV.U32 R9, RZ, RZ, RZ ;  /* 0x000000ffff090224 */ /* 0x000fe400078e00ff */
[----:B------:R-:W-:Y:S01]  /*0400*/  @!P0 FFMA R7, R0, 1.84467440737095516160e+19, RZ ;  /* 0x5f80000000078823 */ /* 0x000fe200000000ff */
[----:B------:R-:W-:Y:S02]  /*0410*/  @!P0 IMAD.MOV.U32 R9, RZ, RZ, -0x40 ;  /* 0xffffffc0ff098424 */ /* 0x000fe400078e00ff */
[----:B------:R-:W-:Y:S02]  /*0420*/  @!P1 FFMA R8, R3, 1.84467440737095516160e+19, RZ ;  /* 0x5f80000003089823 */ /* 0x000fe400000000ff */
[----:B------:R-:W-:-:S07]  /*0430*/  @!P1 VIADD R9, R9, 0x40 ;  /* 0x0000004009099836 */ /* 0x000fce0000000000 */
.L_x_1:
[----:B------:R-:W-:Y:S01]  /*0440*/  LEA R3, R6, 0xc0800000, 0x17 ;  /* 0xc080000006037811 */ /* 0x000fe200078eb8ff */
[----:B------:R-:W-:-:S04]  /*0450*/  VIADD R5, R5, 0xffffff81 ;  /* 0xffffff8105057836 */ /* 0x000fc80000000000 */
[----:B------:R-:W-:Y:S01]  /*0460*/  IMAD.IADD R3, R8, 0x1, -R3 ;  /* 0x0000000108037824 */ /* 0x000fe200078e0a03 */
[C---:B------:R-:W-:Y:S01]  /*0470*/  IADD3 R6, PT, PT, R5.reuse, 0x7f, -R6 ;  /* 0x0000007f05067810 */ /* 0x040fe20007ffe806 */
[----:B------:R-:W-:Y:S02]  /*0480*/  IMAD R0, R5, -0x800000, R7 ;  /* 0xff80000005007824 */ /* 0x000fe400078e0207 */
[----:B------:R-:W0:Y:S01]  /*0490*/  MUFU.RCP R8, R3 ;  /* 0x0000000300087308 */ /* 0x000e220000001000 */
[----:B------:R-:W-:Y:S01]  /*04a0*/  FADD.FTZ R11, -R3, -RZ ;  /* 0x800000ff030b7221 */ /* 0x000fe20000010100 */
[----:B------:R-:W-:-:S03]  /*04b0*/  IMAD.IADD R6, R6, 0x1, R9 ;  /* 0x0000000106067824 */ /* 0x000fc600078e0209 */
[----:B0-----:R-:W-:-:S04]  /*04c0*/  FFMA R13, R8, R11, 1 ;  /* 0x3f800000080d7423 */ /* 0x001fc8000000000b */
[----:B------:R-:W-:-:S04]  /*04d0*/  FFMA R10, R8, R13, R8 ;  /* 0x0000000d080a7223 */ /* 0x000fc80000000008 */
[----:B------:R-:W-:-:S04]  /*04e0*/  FFMA R7, R0, R10, RZ ;  /* 0x0000000a00077223 */ /* 0x000fc800000000ff */
[----:B------:R-:W-:-:S04]  /*04f0*/  FFMA R8, R11, R7, R0 ;  /* 0x000000070b087223 */ /* 0x000fc80000000000 */
[----:B------:R-:W-:-:S04]  /*0500*/  FFMA R7, R10, R8, R7 ;  /* 0x000000080a077223 */ /* 0x000fc80000000007 */
[----:B------:R-:W-:-:S04]  /*0510*/  FFMA R8, R11, R7, R0 ;  /* 0x000000070b087223 */ /* 0x000fc80000000000 */
[----:B------:R-:W-:-:S05]  /*0520*/  FFMA R0, R10, R8, R7 ;  /* 0x000000080a007223 */ /* 0x000fca0000000007 */
[----:B------:R-:W-:-:S04]  /*0530*/  SHF.R.U32.HI R3, RZ, 0x17, R0 ;  /* 0x00000017ff037819 */ /* 0x000fc80000011600 */
[----:B------:R-:W-:-:S05]  /*0540*/  LOP3.LUT R3, R3, 0xff, RZ, 0xc0, !PT ;  /* 0x000000ff03037812 */ /* 0x000fca00078ec0ff */
[----:B------:R-:W-:-:S04]  /*0550*/  IMAD.IADD R9, R3, 0x1, R6 ;  /* 0x0000000103097824 */ /* 0x000fc800078e0206 */
[----:B------:R-:W-:-:S05]  /*0560*/  VIADD R3, R9, 0xffffffff ;  /* 0xffffffff09037836 */ /* 0x000fca0000000000 */
[----:B------:R-:W-:-:S13]  /*0570*/  ISETP.GE.U32.AND P0, PT, R3, 0xfe, PT ;  /* 0x000000fe0300780c */ /* 0x000fda0003f06070 */
[----:B------:R-:W-:Y:S05]  /*0580*/  @!P0 BRA `(.L_x_6) ;  /* 0x0000000000808947 */ /* 0x000fea0003800000 */
[----:B------:R-:W-:-:S13]  /*0590*/  ISETP.GT.AND P0, PT, R9, 0xfe, PT ;  /* 0x000000fe0900780c */ /* 0x000fda0003f04270 */
[----:B------:R-:W-:Y:S05]  /*05a0*/  @P0 BRA `(.L_x_7) ;  /* 0x00000000006c0947 */ /* 0x000fea0003800000 */
[----:B------:R-:W-:-:S13]  /*05b0*/  ISETP.GE.AND P0, PT, R9, 0x1, PT ;  /* 0x000000010900780c */ /* 0x000fda0003f06270 */
[----:B------:R-:W-:Y:S05]  /*05c0*/  @P0 BRA `(.L_x_8) ;  /* 0x0000000000980947 */ /* 0x000fea0003800000 */
[----:B------:R-:W-:Y:S02]  /*05d0*/  ISETP.GE.AND P0, PT, R9, -0x18, PT ;  /* 0xffffffe80900780c */ /* 0x000fe40003f06270 */
[----:B------:R-:W-:-:S11]  /*05e0*/  LOP3.LUT R0, R0, 0x80000000, RZ, 0xc0, !PT ;  /* 0x8000000000007812 */ /* 0x000fd600078ec0ff */
[----:B------:R-:W-:Y:S05]  /*05f0*/  @!P0 BRA `(.L_x_8) ;  /* 0x00000000008c8947 */ /* 0x000fea0003800000 */
[CCC-:B------:R-:W-:Y:S01]  /*0600*/  FFMA.RZ R3, R10.reuse, R8.reuse, R7.reuse ;  /* 0x000000080a037223 */ /* 0x1c0fe2000000c007 */
[CCC-:B------:R-:W-:Y:S01]  /*0610*/  FFMA.RM R6, R10.reuse, R8.reuse, R7.reuse ;  /* 0x000000080a067223 */ /* 0x1c0fe20000004007 */
[C---:B------:R-:W-:Y:S02]  /*0620*/  ISETP.NE.AND P2, PT, R9.reuse, RZ, PT ;  /* 0x000000ff0900720c */ /* 0x040fe40003f45270 */
[----:B------:R-:W-:Y:S02]  /*0630*/  ISETP.NE.AND P1, PT, R9, RZ, PT ;  /* 0x000000ff0900720c */ /* 0x000fe40003f25270 */
[----:B------:R-:W-:Y:S01]  /*0640*/  LOP3.LUT R5, R3, 0x7fffff, RZ, 0xc0, !PT ;  /* 0x007fffff03057812 */ /* 0x000fe200078ec0ff */
[----:B------:R-:W-:Y:S01]  /*0650*/  FFMA.RP R3, R10, R8, R7 ;  /* 0x000000080a037223 */ /* 0x000fe20000008007 */
[----:B------:R-:W-:Y:S02]  /*0660*/  VIADD R8, R9, 0x20 ;  /* 0x0000002009087836 */ /* 0x000fe40000000000 */
[----:B------:R-:W-:Y:S01]  /*0670*/  LOP3.LUT R5, R5, 0x800000, RZ, 0xfc, !PT ;  /* 0x0080000005057812 */ /* 0x000fe200078efcff */
[----:B------:R-:W-:Y:S01]  /*0680*/  IMAD.MOV R7, RZ, RZ, -R9 ;  /* 0x000000ffff077224 */ /* 0x000fe200078e0a09 */
[----:B------:R-:W-:-:S02]  /*0690*/  FSETP.NEU.FTZ.AND P0, PT, R3, R6, PT ;  /* 0x000000060300720b */ /* 0x000fc40003f1d000 */
[----:B------:R-:W-:Y:S02]  /*06a0*/  SHF.L.U32 R8, R5, R8, RZ ;  /* 0x0000000805087219 */ /* 0x000fe400000006ff */
[----:B------:R-:W-:Y:S02]  /*06b0*/  SEL R6, R7, RZ, P2 ;  /* 0x000000ff07067207 */ /* 0x000fe40001000000 */
[----:B------:R-:W-:Y:S02]  /*06c0*/  ISETP.NE.AND P1, PT, R8, RZ, P1 ;  /* 0x000000ff0800720c */ /* 0x000fe40000f25270 */
[----:B------:R-:W-:Y:S02]  /*06d0*/  SHF.R.U32.HI R6, RZ, R6, R5 ;  /* 0x00000006ff067219 */ /* 0x000fe40000011605 */
[----:B------:R-:W-:Y:S02]  /*06e0*/  PLOP3.LUT P0, PT, P0, P1, PT, 0xf8, 0x8f ;  /* 0x00000000008f781c */ /* 0x000fe40000703f70 */
[----:B------:R-:W-:-:S02]  /*06f0*/  SHF.R.U32.HI R8, RZ, 0x1, R6 ;  /* 0x00000001ff087819 */ /* 0x000fc40000011606 */
[----:B------:R-:W-:-:S04]  /*0700*/  SEL R3, RZ, 0x1, !P0 ;  /* 0x00000001ff037807 */ /* 0x000fc80004000000 */
[----:B------:R-:W-:-:S04]  /*0710*/  LOP3.LUT R3, R3, 0x1, R8, 0xf8, !PT ;  /* 0x0000000103037812 */ /* 0x000fc800078ef808 */
[----:B------:R-:W-:-:S05]  /*0720*/  LOP3.LUT R3, R3, R6, RZ, 0xc0, !PT ;  /* 0x0000000603037212 */ /* 0x000fca00078ec0ff */
[----:B------:R-:W-:-:S05]  /*0730*/  IMAD.IADD R3, R8, 0x1, R3 ;  /* 0x0000000108037824 */ /* 0x000fca00078e0203 */
[----:B------:R-:W-:Y:S01]  /*0740*/  LOP3.LUT R0, R3, R0, RZ, 0xfc, !PT ;  /* 0x0000000003007212 */ /* 0x000fe200078efcff */
[----:B------:R-:W-:Y:S06]  /*0750*/  BRA `(.L_x_8) ;  /* 0x0000000000347947 */ /* 0x000fec0003800000 */
.L_x_7:
[----:B------:R-:W-:-:S04]  /*0760*/  LOP3.LUT R0, R0, 0x80000000, RZ, 0xc0, !PT ;  /* 0x8000000000007812 */ /* 0x000fc800078ec0ff */
[----:B------:R-:W-:Y:S01]  /*0770*/  LOP3.LUT R0, R0, 0x7f800000, RZ, 0xfc, !PT ;  /* 0x7f80000000007812 */ /* 0x000fe200078efcff */
[----:B------:R-:W-:Y:S06]  /*0780*/  BRA `(.L_x_8) ;  /* 0x0000000000287947 */ /* 0x000fec0003800000 */
.L_x_6:
[----:B------:R-:W-:Y:S01]  /*0790*/  IMAD R0, R6, 0x800000, R0 ;  /* 0x0080000006007824 */ /* 0x000fe200078e0200 */
[----:B------:R-:W-:Y:S06]  /*07a0*/  BRA `(.L_x_8) ;  /* 0x0000000000207947 */ /* 0x000fec0003800000 */
.L_x_5:
[----:B------:R-:W-:-:S04]  /*07b0*/  LOP3.LUT R0, R8, 0x80000000, R7, 0x48, !PT ;  /* 0x8000000008007812 */ /* 0x000fc800078e4807 */
[----:B------:R-:W-:Y:S01]  /*07c0*/  LOP3.LUT R0, R0, 0x7f800000, RZ, 0xfc, !PT ;  /* 0x7f80000000007812 */ /* 0x000fe200078efcff */
[----:B------:R-:W-:Y:S06]  /*07d0*/  BRA `(.L_x_8) ;  /* 0x0000000000147947 */ /* 0x000fec0003800000 */
.L_x_4:
[----:B------:R-:W-:Y:S01]  /*07e0*/  LOP3.LUT R0, R8, 0x80000000, R7, 0x48, !PT ;  /* 0x8000000008007812 */ /* 0x000fe200078e4807 */
[----:B------:R-:W-:Y:S06]  /*07f0*/  BRA `(.L_x_8) ;  /* 0x00000000000c7947 */ /* 0x000fec0003800000 */
.L_x_3:
[----:B------:R-:W0:Y:S01]  /*0800*/  MUFU.RSQ R0, -QNAN ;  /* 0xffc0000000007908 */ /* 0x000e220000001400 */
[----:B------:R-:W-:Y:S05]  /*0810*/  BRA `(.L_x_8) ;  /* 0x0000000000047947 */ /* 0x000fea0003800000 */
.L_x_2:
[----:B------:R-:W-:-:S07]  /*0820*/  FADD.FTZ R0, R0, R3 ;  /* 0x0000000300007221 */ /* 0x000fce0000010000 */
.L_x_8:
[----:B------:R-:W-:-:S04]  /*0830*/  IMAD.MOV.U32 R5, RZ, RZ, 0x0 ;  /* 0x00000000ff057424 */ /* 0x000fc800078e00ff */
[----:B0-----:R-:W-:Y:S05]  /*0840*/  RET.REL.NODEC R4 `(_Z14pageRankUpdatePfS_if) ;  /* 0xfffffff404ec7950 */ /* 0x001fea0003c3ffff */
.L_x_9:
[----:B------:R-:W-:-:S00]  /*0850*/  BRA `(.L_x_9) ;  /* 0xfffffffc00fc7947 */ /* 0x000fc0000383ffff */
[----:B------:R-:W-:-:S00]  /*0860*/  NOP ;  /* 0x0000000000007918 */ /* 0x000fc00000000000 */
        /* <DEDUP_REMOVED lines=9> */
.L_x_65:


//--------------------- .text._Z18pageRankContributePiS_PfS0_i --------------------------
	.section	.text._Z18pageRankContributePiS_PfS0_i,"ax",@progbits
	.align	128
        .global         _Z18pageRankContributePiS_PfS0_i
        .type           _Z18pageRankContributePiS_PfS0_i,@function
        .size           _Z18pageRankContributePiS_PfS0_i,(.L_x_66 - _Z18pageRankContributePiS_PfS0_i)
        .other          _Z18pageRankContributePiS_PfS0_i,@"STO_CUDA_ENTRY STV_DEFAULT"
_Z18pageRankContributePiS_PfS0_i:
.text._Z18pageRankContributePiS_PfS0_i:
        /* <DEDUP_REMOVED lines=8> */
[----:B------:R-:W0:Y:S01]  /*0080*/  LDC.64 R6, c[0x0][0x380] ;  /* 0x0000e000ff067b82 */ /* 0x000e220000000a00 */
[----:B------:R-:W1:Y:S01]  /*0090*/  LDCU.64 UR4, c[0x0][0x358] ;  /* 0x00006b00ff0477ac */ /* 0x000e620008000a00 */
[----:B0-----:R-:W-:-:S05]  /*00a0*/  IMAD.WIDE R6, R3, 0x4, R6 ;  /* 0x0000000403067825 */ /* 0x001fca00078e0206 */
[----:B-1----:R-:W2:Y:S04]  /*00b0*/  LDG.E R5, desc[UR4][R6.64+0x4] ;  /* 0x0000040406057981 */ /* 0x002ea8000c1e1900 */
[----:B------:R-:W2:Y:S02]  /*00c0*/  LDG.E R4, desc[UR4][R6.64] ;  /* 0x0000000406047981 */ /* 0x000ea4000c1e1900 */
[----:B--2---:R-:W-:-:S05]  /*00d0*/  IMAD.IADD R2, R5, 0x1, -R4 ;  /* 0x0000000105027824 */ /* 0x004fca00078e0a04 */
[----:B------:R-:W-:-:S13]  /*00e0*/  ISETP.GE.AND P0, PT, R2, 0x1, PT ;  /* 0x000000010200780c */ /* 0x000fda0003f06270 */
[----:B------:R-:W-:Y:S05]  /*00f0*/  @!P0 EXIT ;  /* 0x000000000000894d */ /* 0x000fea0003800000 */
[----:B------:R-:W0:Y:S02]  /*0100*/  LDC.64 R6, c[0x0][0x390] ;  /* 0x0000e400ff067b82 */ /* 0x000e240000000a00 */
[----:B0-----:R-:W-:-:S05]  /*0110*/  IMAD.WIDE R6, R3, 0x4, R6 ;  /* 0x0000000403067825 */ /* 0x001fca00078e0206 */
[----:B------:R-:W2:Y:S01]  /*0120*/  LDG.E R0, desc[UR4][R6.64] ;  /* 0x0000000406007981 */ /* 0x000ea2000c1e1900 */
[----:B------:R-:W-:Y:S01]  /*0130*/  I2FP.F32.U32 R9, R2 ;  /* 0x0000000200097245 */ /* 0x000fe20000201000 */
[----:B------:R-:W-:Y:S03]  /*0140*/  BSSY.RECONVERGENT B0, `(.L_x_10) ;  /* 0x000000c000007945 */ /* 0x000fe60003800200 */
[----:B------:R-:W0:Y:S02]  /*0150*/  MUFU.RCP R8, R9 ;  /* 0x0000000900087308 */ /* 0x000e240000001000 */
[----:B0-----:R-:W-:-:S04]  /*0160*/  FFMA R3, -R9, R8, 1 ;  /* 0x3f80000009037423 */ /* 0x001fc80000000108 */
[----:B------:R-:W-:Y:S02]  /*0170*/  FFMA R3, R8, R3, R8 ;  /* 0x0000000308037223 */ /* 0x000fe40000000008 */
[----:B--2---:R-:W0:Y:S02]  /*0180*/  FCHK P0, R0, R9 ;  /* 0x0000000900007302 */ /* 0x004e240000000000 */
[----:B------:R-:W-:-:S04]  /*0190*/  FFMA R8, R0, R3, RZ ;  /* 0x0000000300087223 */ /* 0x000fc800000000ff */
[----:B------:R-:W-:-:S04]  /*01a0*/  FFMA R10, -R9, R8, R0 ;  /* 0x00000008090a7223 */ /* 0x000fc80000000100 */
[----:B------:R-:W-:Y:S01]  /*01b0*/  FFMA R3, R3, R10, R8 ;  /* 0x0000000a03037223 */ /* 0x000fe20000000008 */
[----:B0-----:R-:W-:Y:S06]  /*01c0*/  @!P0 BRA `(.L_x_11) ;  /* 0x00000000000c8947 */ /* 0x001fec0003800000 */
[----:B------:R-:W-:-:S07]  /*01d0*/  MOV R6, 0x1f0 ;  /* 0x000001f000067802 */ /* 0x000fce0000000f00 */
[----:B------:R-:W-:Y:S05]  /*01e0*/  CALL.REL.NOINC `($__internal_1_$__cuda_sm3x_div_rn_noftz_f32_slowpath) ;  /* 0x0000000800347944 */ /* 0x000fea0003c00000 */
[----:B------:R-:W-:-:S07]  /*01f0*/  IMAD.MOV.U32 R3, RZ, RZ, R0 ;  /* 0x000000ffff037224 */ /* 0x000fce00078e0000 */
.L_x_11:
[----:B------:R-:W-:Y:S05]  /*0200*/  BSYNC.RECONVERGENT B0 ;  /* 0x0000000000007941 */ /* 0x000fea0003800200 */
.L_x_10:
[----:B------:R-:W-:-:S13]  /*0210*/  ISETP.GE.AND P0, PT, R4, R5, PT ;  /* 0x000000050400720c */ /* 0x000fda0003f06270 */
[----:B------:R-:W-:Y:S05]  /*0220*/  @P0 EXIT ;  /* 0x000000000000094d */ /* 0x000fea0003800000 */
[----:B------:R-:W-:Y:S01]  /*0230*/  IADD3 R0, PT, PT, -R5, R4, RZ ;  /* 0x0000000405007210 */ /* 0x000fe20007ffe1ff */
[----:B------:R-:W-:Y:S01]  /*0240*/  BSSY.RECONVERGENT B0, `(.L_x_12) ;  /* 0x0000040000007945 */ /* 0x000fe20003800200 */
[----:B------:R-:W-:Y:S02]  /*0250*/  LOP3.LUT R5, R2, 0xf, RZ, 0xc0, !PT ;  /* 0x0000000f02057812 */ /* 0x000fe400078ec0ff */
[----:B------:R-:W-:Y:S02]  /*0260*/  ISETP.GT.U32.AND P1, PT, R0, -0x10, PT ;  /* 0xfffffff00000780c */ /* 0x000fe40003f24070 */
[----:B------:R-:W-:-:S11]  /*0270*/  ISETP.NE.AND P0, PT, R5, RZ, PT ;  /* 0x000000ff0500720c */ /* 0x000fd60003f05270 */
[----:B------:R-:W-:Y:S05]  /*0280*/  @P1 BRA `(.L_x_13) ;  /* 0x0000000000ec1947 */ /* 0x000fea0003800000 */
[----:B------:R-:W0:Y:S01]  /*0290*/  LDC.64 R6, c[0x0][0x388] ;  /* 0x0000e200ff067b82 */ /* 0x000e220000000a00 */
[----:B------:R-:W-:-:S05]  /*02a0*/  LOP3.LUT R0, R2, 0x7ffffff0, RZ, 0xc0, !PT ;  /* 0x7ffffff002007812 */ /* 0x000fca00078ec0ff */
[----:B------:R-:W-:Y:S01]  /*02b0*/  IMAD.MOV R0, RZ, RZ, -R0 ;  /* 0x000000ffff007224 */ /* 0x000fe200078e0a00 */
[----:B0-----:R-:W-:-:S05]  /*02c0*/  IADD3 R6, P1, PT, R6, 0x20, RZ ;  /* 0x0000002006067810 */ /* 0x001fca0007f3e0ff */
[----:B------:R-:W-:-:S08]  /*02d0*/  IMAD.X R7, RZ, RZ, R7, P1 ;  /* 0x000000ffff077224 */ /* 0x000fd000008e0607 */
.L_x_14:
[----:B------:R-:W-:Y:S01]  /*02e0*/  IMAD.WIDE R10, R4, 0x4, R6 ;  /* 0x00000004040a7825 */ /* 0x000fe200078e0206 */
[----:B---3--:R-:W0:Y:S04]  /*02f0*/  LDC.64 R8, c[0x0][0x398] ;  /* 0x0000e600ff087b82 */ /* 0x008e280000000a00 */
[----:B------:R-:W0:Y:S02]  /*0300*/  LDG.E R13, desc[UR4][R10.64+-0x20] ;  /* 0xffffe0040a0d7981 */ /* 0x000e24000c1e1900 */
[----:B0-----:R-:W-:-:S05]  /*0310*/  IMAD.WIDE R12, R13, 0x4, R8 ;  /* 0x000000040d0c7825 */ /* 0x001fca00078e0208 */
[----:B------:R0:W-:Y:S04]  /*0320*/  REDG.E.ADD.F32.FTZ.RN.STRONG.GPU desc[UR4][R12.64], R3 ;  /* 0x000000030c0079a6 */ /* 0x0001e8000c12f304 */
[----:B------:R-:W2:Y:S02]  /*0330*/  LDG.E R15, desc[UR4][R10.64+-0x1c] ;  /* 0xffffe4040a0f7981 */ /* 0x000ea4000c1e1900 */
[----:B--2---:R-:W-:-:S05]  /*0340*/  IMAD.WIDE R14, R15, 0x4, R8 ;  /* 0x000000040f0e7825 */ /* 0x004fca00078e0208 */
[----:B------:R1:W-:Y:S04]  /*0350*/  REDG.E.ADD.F32.FTZ.RN.STRONG.GPU desc[UR4][R14.64], R3 ;  /* 0x000000030e0079a6 */ /* 0x0003e8000c12f304 */
[----:B------:R-:W2:Y:S02]  /*0360*/  LDG.E R17, desc[UR4][R10.64+-0x18] ;  /* 0xffffe8040a117981 */ /* 0x000ea4000c1e1900 */
[----:B--2---:R-:W-:-:S05]  /*0370*/  IMAD.WIDE R16, R17, 0x4, R8 ;  /* 0x0000000411107825 */ /* 0x004fca00078e0208 */
[----:B------:R2:W-:Y:S04]  /*0380*/  REDG.E.ADD.F32.FTZ.RN.STRONG.GPU desc[UR4][R16.64], R3 ;  /* 0x00000003100079a6 */ /* 0x0005e8000c12f304 */
[----:B------:R-:W3:Y:S02]  /*0390*/  LDG.E R19, desc[UR4][R10.64+-0x14] ;  /* 0xffffec040a137981 */ /* 0x000ee4000c1e1900 */
[----:B---3--:R-:W-:-:S05]  /*03a0*/  IMAD.WIDE R18, R19, 0x4, R8 ;  /* 0x0000000413127825 */ /* 0x008fca00078e0208 */
[----:B------:R3:W-:Y:S04]  /*03b0*/  REDG.E.ADD.F32.FTZ.RN.STRONG.GPU desc[UR4][R18.64], R3 ;  /* 0x00000003120079a6 */ /* 0x0007e8000c12f304 */
[----:B------:R-:W0:Y:S02]  /*03c0*/  LDG.E R21, desc[UR4][R10.64+-0x10] ;  /* 0xfffff0040a157981 */ /* 0x000e24000c1e1900 */
[----:B0-----:R-:W-:-:S05]  /*03d0*/  IMAD.WIDE R12, R21, 0x4, R8 ;  /* 0x00000004150c7825 */ /* 0x001fca00078e0208 */
[----:B------:R0:W-:Y:S04]  /*03e0*/  REDG.E.ADD.F32.FTZ.RN.STRONG.GPU desc[UR4][R12.64], R3 ;  /* 0x000000030c0079a6 */ /* 0x0001e8000c12f304 */
[----:B------:R-:W1:Y:S02]  /*03f0*/  LDG.E R21, desc[UR4][R10.64+-0xc] ;  /* 0xfffff4040a157981 */ /* 0x000e64000c1e1900 */
[----:B-1----:R-:W-:-:S05]  /*0400*/  IMAD.WIDE R14, R21, 0x4, R8 ;  /* 0x00000004150e7825 */ /* 0x002fca00078e0208 */
        /* <DEDUP_REMOVED lines=25> */
[----:B------:R-:W2:Y:S01]  /*05a0*/  LDG.E R21, desc[UR4][R10.64+0x18] ;  /* 0x000018040a157981 */ /* 0x000ea2000c1e1900 */
[----:B------:R-:W-:Y:S01]  /*05b0*/  IADD3 R0, PT, PT, R0, 0x10, RZ ;  /* 0x0000001000007810 */ /* 0x000fe20007ffe0ff */
[----:B--2---:R-:W-:-:S05]  /*05c0*/  IMAD.WIDE R16, R21, 0x4, R8 ;  /* 0x0000000415107825 */ /* 0x004fca00078e0208 */
[----:B------:R3:W-:Y:S04]  /*05d0*/  REDG.E.ADD.F32.FTZ.RN.STRONG.GPU desc[UR4][R16.64], R3 ;  /* 0x00000003100079a6 */ /* 0x0007e8000c12f304 */
[----:B------:R-:W2:Y:S01]  /*05e0*/  LDG.E R21, desc[UR4][R10.64+0x1c] ;  /* 0x00001c040a157981 */ /* 0x000ea2000c1e1900 */
[----:B------:R-:W-:Y:S01]  /*05f0*/  ISETP.NE.AND P1, PT, R0, RZ, PT ;  /* 0x000000ff0000720c */ /* 0x000fe20003f25270 */
[----:B------:R-:W-:Y:S02]  /*0600*/  VIADD R4, R4, 0x10 ;  /* 0x0000001004047836 */ /* 0x000fe40000000000 */
[----:B--2---:R-:W-:-:S05]  /*0610*/  IMAD.WIDE R8, R21, 0x4, R8 ;  /* 0x0000000415087825 */ /* 0x004fca00078e0208 */
[----:B------:R3:W-:Y:S05]  /*0620*/  REDG.E.ADD.F32.FTZ.RN.STRONG.GPU desc[UR4][R8.64], R3 ;  /* 0x00000003080079a6 */ /* 0x0007ea000c12f304 */
[----:B------:R-:W-:Y:S05]  /*0630*/  @P1 BRA `(.L_x_14) ;  /* 0xfffffffc00281947 */ /* 0x000fea000383ffff */
.L_x_13:
[----:B------:R-:W-:Y:S05]  /*0640*/  BSYNC.RECONVERGENT B0 ;  /* 0x0000000000007941 */ /* 0x000fea0003800200 */
.L_x_12:
[----:B------:R-:W-:Y:S05]  /*0650*/  @!P0 EXIT ;  /* 0x000000000000894d */ /* 0x000fea0003800000 */
[----:B------:R-:W-:Y:S01]  /*0660*/  ISETP.GE.U32.AND P0, PT, R5, 0x8, PT ;  /* 0x000000080500780c */ /* 0x000fe20003f06070 */
[----:B------:R-:W-:Y:S01]  /*0670*/  BSSY.RECONVERGENT B0, `(.L_x_15) ;  /* 0x0000020000007945 */ /* 0x000fe20003800200 */
[----:B------:R-:W-:-:S04]  /*0680*/  LOP3.LUT R0, R2, 0x7, RZ, 0xc0, !PT ;  /* 0x0000000702007812 */ /* 0x000fc800078ec0ff */
[----:B------:R-:W-:-:S07]  /*0690*/  ISETP.NE.AND P1, PT, R0, RZ, PT ;  /* 0x000000ff0000720c */ /* 0x000fce0003f25270 */
[----:B------:R-:W-:Y:S06]  /*06a0*/  @!P0 BRA `(.L_x_16) ;  /* 0x0000000000708947 */ /* 0x000fec0003800000 */
[----:B------:R-:W0:Y:S08]  /*06b0*/  LDC.64 R6, c[0x0][0x388] ;  /* 0x0000e200ff067b82 */ /* 0x000e300000000a00 */
[----:B---3--:R-:W1:Y:S01]  /*06c0*/  LDC.64 R8, c[0x0][0x398] ;  /* 0x0000e600ff087b82 */ /* 0x008e620000000a00 */
[----:B0-----:R-:W-:-:S05]  /*06d0*/  IMAD.WIDE R6, R4, 0x4, R6 ;  /* 0x0000000404067825 */ /* 0x001fca00078e0206 */
[----:B------:R-:W1:Y:S02]  /*06e0*/  LDG.E R11, desc[UR4][R6.64] ;  /* 0x00000004060b7981 */ /* 0x000e64000c1e1900 */
[----:B-1----:R-:W-:-:S05]  /*06f0*/  IMAD.WIDE R10, R11, 0x4, R8 ;  /* 0x000000040b0a7825 */ /* 0x002fca00078e0208 */
        /* <DEDUP_REMOVED lines=21> */
[----:B------:R4:W-:Y:S01]  /*0850*/  REDG.E.ADD.F32.FTZ.RN.STRONG.GPU desc[UR4][R8.64], R3 ;  /* 0x00000003080079a6 */ /* 0x0009e2000c12f304 */
[----:B------:R-:W-:-:S07]  /*0860*/  VIADD R4, R4, 0x8 ;  /* 0x0000000804047836 */ /* 0x000fce0000000000 */
.L_x_16:
[----:B------:R-:W-:Y:S05]  /*0870*/  BSYNC.RECONVERGENT B0 ;  /* 0x0000000000007941 */ /* 0x000fea0003800200 */
.L_x_15:
[----:B------:R-:W-:Y:S05]  /*0880*/  @!P1 EXIT ;  /* 0x000000000000994d */ /* 0x000fea0003800000 */
[----:B------:R-:W-:Y:S01]  /*0890*/  ISETP.GE.U32.AND P0, PT, R0, 0x4, PT ;  /* 0x000000040000780c */ /* 0x000fe20003f06070 */
[----:B------:R-:W-:Y:S01]  /*08a0*/  BSSY.RECONVERGENT B0, `(.L_x_17) ;  /* 0x0000014000007945 */ /* 0x000fe20003800200 */
[----:B------:R-:W-:-:S04]  /*08b0*/  LOP3.LUT R2, R2, 0x3, RZ, 0xc0, !PT ;  /* 0x0000000302027812 */ /* 0x000fc800078ec0ff */
[----:B------:R-:W-:-:S07]  /*08c0*/  ISETP.NE.AND P1, PT, R2, RZ, PT ;  /* 0x000000ff0200720c */ /* 0x000fce0003f25270 */
[----:B------:R-:W-:Y:S06]  /*08d0*/  @!P0 BRA `(.L_x_18) ;  /* 0x0000000000408947 */ /* 0x000fec0003800000 */
[----:B------:R-:W0:Y:S08]  /*08e0*/  LDC.64 R6, c[0x0][0x388] ;  /* 0x0000e200ff067b82 */ /* 0x000e300000000a00 */
[----:B---34-:R-:W1:Y:S01]  /*08f0*/  LDC.64 R12, c[0x0][0x398] ;  /* 0x0000e600ff0c7b82 */ /* 0x018e620000000a00 */
        /* <DEDUP_REMOVED lines=10> */
[----:B------:R-:W2:Y:S02]  /*09a0*/  LDG.E R5, desc[UR4][R14.64+0xc] ;  /* 0x00000c040e057981 */ /* 0x000ea4000c1e1900 */
[----:B--2---:R-:W-:-:S05]  /*09b0*/  IMAD.WIDE R12, R5, 0x4, R12 ;  /* 0x00000004050c7825 */ /* 0x004fca00078e020c */
[----:B------:R0:W-:Y:S01]  /*09c0*/  REDG.E.ADD.F32.FTZ.RN.STRONG.GPU desc[UR4][R12.64], R3 ;  /* 0x000000030c0079a6 */ /* 0x0001e2000c12f304 */
[----:B------:R-:W-:-:S07]  /*09d0*/  IADD3 R4, PT, PT, R4, 0x4, RZ ;  /* 0x0000000404047810 */ /* 0x000fce0007ffe0ff */
.L_x_18:
[----:B------:R-:W-:Y:S05]  /*09e0*/  BSYNC.RECONVERGENT B0 ;  /* 0x0000000000007941 */ /* 0x000fea0003800200 */
.L_x_17:
[----:B------:R-:W-:Y:S05]  /*09f0*/  @!P1 EXIT ;  /* 0x000000000000994d */ /* 0x000fea0003800000 */
[----:B0--34-:R-:W0:Y:S01]  /*0a00*/  LDC.64 R12, c[0x0][0x398] ;  /* 0x0000e600ff0c7b82 */ /* 0x019e220000000a00 */
[----:B------:R-:W-:-:S07]  /*0a10*/  IMAD.MOV R2, RZ, RZ, -R2 ;  /* 0x000000ffff027224 */ /* 0x000fce00078e0a02 */
[----:B------:R-:W1:Y:S02]  /*0a20*/  LDC.64 R10, c[0x0][0x388] ;  /* 0x0000e200ff0a7b82 */ /* 0x000e640000000a00 */
.L_x_19:
[----:B-1----:R-:W-:-:S06]  /*0a30*/  IMAD.WIDE R6, R4, 0x4, R10 ;  /* 0x0000000404067825 */ /* 0x002fcc00078e020a */
[----:B------:R-:W0:Y:S01]  /*0a40*/  LDG.E R7, desc[UR4][R6.64] ;  /* 0x0000000406077981 */ /* 0x000e22000c1e1900 */
[----:B------:R-:W-:-:S05]  /*0a50*/  VIADD R2, R2, 0x1 ;  /* 0x0000000102027836 */ /* 0x000fca0000000000 */
[----:B------:R-:W-:Y:S02]  /*0a60*/  ISETP.NE.AND P0, PT, R2, RZ, PT ;  /* 0x000000ff0200720c */ /* 0x000fe40003f05270 */
[----:B------:R-:W-:Y:S01]  /*0a70*/  IADD3 R4, PT, PT, R4, 0x1, RZ ;  /* 0x0000000104047810 */ /* 0x000fe20007ffe0ff */
[----:B0-2---:R-:W-:-:S05]  /*0a80*/  IMAD.WIDE R8, R7, 0x4, R12 ;  /* 0x0000000407087825 */ /* 0x005fca00078e020c */
[----:B------:R2:W-:Y:S05]  /*0a90*/  REDG.E.ADD.F32.FTZ.RN.STRONG.GPU desc[UR4][R8.64], R3 ;  /* 0x00000003080079a6 */ /* 0x0005ea000c12f304 */
[----:B------:R-:W-:Y:S05]  /*0aa0*/  @P0 BRA `(.L_x_19) ;  /* 0xfffffffc00e00947 */ /* 0x000fea000383ffff */
[----:B------:R-:W-:Y:S05]  /*0ab0*/  EXIT ;  /* 0x000000000000794d */ /* 0x000fea0003800000 */
        .weak           $__internal_1_$__cuda_sm3x_div_rn_noftz_f32_slowpath
        .type           $__internal_1_$__cuda_sm3x_div_rn_noftz_f32_slowpath,@function
        .size           $__internal_1_$__cuda_sm3x_div_rn_noftz_f32_slowpath,(.L_x_66 - $__internal_1_$__cuda_sm3x_div_rn_noftz_f32_slowpath)
$__internal_1_$__cuda_sm3x_div_rn_noftz_f32_slowpath:
[----:B------:R-:W-:Y:S01]  /*0ac0*/  SHF.R.U32.HI R7, RZ, 0x17, R9 ;  /* 0x00000017ff077819 */ /* 0x000fe20000011609 */
[----:B------:R-:W-:Y:S01]  /*0ad0*/  BSSY.RECONVERGENT B1, `(.L_x_20) ;  /* 0x0000064000017945 */ /* 0x000fe20003800200 */
[----:B------:R-:W-:Y:S02]  /*0ae0*/  SHF.R.U32.HI R3, RZ, 0x17, R0 ;  /* 0x00000017ff037819 */ /* 0x000fe40000011600 */
[----:B------:R-:W-:Y:S02]  /*0af0*/  LOP3.LUT R10, R7, 0xff, RZ, 0xc0, !PT ;  /* 0x000000ff070a7812 */ /* 0x000fe400078ec0ff */
[----:B------:R-:W-:Y:S02]  /*0b00*/  LOP3.LUT R8, R3, 0xff, RZ, 0xc0, !PT ;  /* 0x000000ff03087812 */ /* 0x000fe400078ec0ff */
[----:B------:R-:W-:Y:S01]  /*0b10*/  MOV R11, R0 ;  /* 0x00000000000b7202 */ /* 0x000fe20000000f00 */
[----:B------:R-:W-:Y:S02]  /*0b20*/  VIADD R13, R10, 0xffffffff ;  /* 0xffffffff0a0d7836 */ /* 0x000fe40000000000 */
[----:B------:R-:W-:-:S03]  /*0b30*/  VIADD R12, R8, 0xffffffff ;  /* 0xffffffff080c7836 */ /* 0x000fc60000000000 */
[----:B------:R-:W-:-:S04]  /*0b40*/  ISETP.GT.U32.AND P0, PT, R13, 0xfd, PT ;  /* 0x000000fd0d00780c */ /* 0x000fc80003f04070 */
[----:B------:R-:W-:-:S13]  /*0b50*/  ISETP.GT.U32.OR P0, PT, R12, 0xfd, P0 ;  /* 0x000000fd0c00780c */ /* 0x000fda0000704470 */
[----:B------:R-:W-:Y:S01]  /*0b60*/  @!P0 IMAD.MOV.U32 R7, RZ, RZ, RZ ;  /* 0x000000ffff078224 */ /* 0x000fe200078e00ff */
[----:B------:R-:W-:Y:S06]  /*0b70*/  @!P0 BRA `(.L_x_21) ;  /* 0x0000000000608947 */ /* 0x000fec0003800000 */
[----:B------:R-:W-:Y:S01]  /*0b80*/  FSETP.GTU.FTZ.AND P0, PT, |R0|, +INF , PT ;  /* 0x7f8000000000780b */ /* 0x000fe20003f1c200 */
[----:B------:R-:W-:Y:S01]  /*0b90*/  IMAD.MOV.U32 R3, RZ, RZ, R9 ;  /* 0x000000ffff037224 */ /* 0x000fe200078e0009 */
        /* <DEDUP_REMOVED lines=17> */
[----:B------:R-:W-:Y:S01]  /*0cb0*/  @P0 MOV R7, RZ ;  /* 0x000000ff00070202 */ /* 0x000fe20000000f00 */
[----:B------:R-:W-:Y:S02]  /*0cc0*/  @!P0 IMAD.MOV.U32 R7, RZ, RZ, -0x40 ;  /* 0xffffffc0ff078424 */ /* 0x000fe400078e00ff */
[----:B------:R-:W-:Y:S01]  /*0cd0*/  @!P0 FFMA R11, R0, 1.84467440737095516160e+19, RZ ;  /* 0x5f800000000b8823 */ /* 0x000fe200000000ff */
[----:B------:R-:W-:Y:S01]  /*0ce0*/  @!P1 FFMA R9, R3, 1.84467440737095516160e+19, RZ ;  /* 0x5f80000003099823 */ /* 0x000fe200000000ff */
[----:B------:R-:W-:-:S07]  /*0cf0*/  @!P1 VIADD R7, R7, 0x40 ;  /* 0x0000004007079836 */ /* 0x000fce0000000000 */
.L_x_21:
[----:B------:R-:W-:Y:S01]  /*0d00*/  LEA R0, R10, 0xc0800000, 0x17 ;  /* 0xc08000000a007811 */ /* 0x000fe200078eb8ff */
[----:B------:R-:W-:Y:S01]  /*0d10*/  VIADD R8, R8, 0xffffff81 ;  /* 0xffffff8108087836 */ /* 0x000fe20000000000 */
[----:B------:R-:W-:Y:S02]  /*0d20*/  BSSY.RECONVERGENT B2, `(.L_x_26) ;  /* 0x0000035000027945 */ /* 0x000fe40003800200 */
[----:B------:R-:W-:Y:S01]  /*0d30*/  IADD3 R9, PT, PT, -R0, R9, RZ ;  /* 0x0000000900097210 */ /* 0x000fe20007ffe1ff */
[C---:B------:R-:W-:Y:S01]  /*0d40*/  IMAD R0, R8.reuse, -0x800000, R11 ;  /* 0xff80000008007824 */ /* 0x040fe200078e020b */
[----:B------:R-:W-:Y:S02]  /*0d50*/  IADD3 R8, PT, PT, R8, 0x7f, -R10 ;  /* 0x0000007f08087810 */ /* 0x000fe40007ffe80a */
[----:B------:R-:W0:Y:S01]  /*0d60*/  MUFU.RCP R3, R9 ;  /* 0x0000000900037308 */ /* 0x000e220000001000 */
[----:B------:R-:W-:Y:S02]  /*0d70*/  FADD.FTZ R13, -R9, -RZ ;  /* 0x800000ff090d7221 */ /* 0x000fe40000010100 */
[----:B------:R-:W-:-:S02]  /*0d80*/  IMAD.IADD R8, R8, 0x1, R7 ;  /* 0x0000000108087824 */ /* 0x000fc400078e0207 */
        /* <DEDUP_REMOVED lines=8> */
[----:B------:R-:W-:-:S04]  /*0e10*/  LOP3.LUT R3, R3, 0xff, RZ, 0xc0, !PT ;  /* 0x000000ff03037812 */ /* 0x000fc800078ec0ff */
[----:B------:R-:W-:-:S05]  /*0e20*/  IADD3 R9, PT, PT, R3, R8, RZ ;  /* 0x0000000803097210 */ /* 0x000fca0007ffe0ff */
        /* <DEDUP_REMOVED lines=11> */
[C---:B------:R-:W-:Y:S01]  /*0ee0*/  IADD3 R10, PT, PT, R9.reuse, 0x20, RZ ;  /* 0x00000020090a7810 */ /* 0x040fe20007ffe0ff */
[CCC-:B------:R-:W-:Y:S01]  /*0ef0*/  FFMA.RM R8, R14.reuse, R12.reuse, R11.reuse ;  /* 0x0000000c0e087223 */ /* 0x1c0fe2000000400b */
[----:B------:R-:W-:Y:S02]  /*0f00*/  ISETP.NE.AND P2, PT, R9, RZ, PT ;  /* 0x000000ff0900720c */ /* 0x000fe40003f45270 */
[----:B------:R-:W-:Y:S01]  /*0f10*/  LOP3.LUT R7, R3, 0x7fffff, RZ, 0xc0, !PT ;  /* 0x007fffff03077812 */ /* 0x000fe200078ec0ff */
[----:B------:R-:W-:Y:S01]  /*0f20*/  FFMA.RP R3, R14, R12, R11 ;  /* 0x0000000c0e037223 */ /* 0x000fe2000000800b */
[----:B------:R-:W-:Y:S01]  /*0f30*/  ISETP.NE.AND P1, PT, R9, RZ, PT ;  /* 0x000000ff0900720c */ /* 0x000fe20003f25270 */
[----:B------:R-:W-:Y:S01]  /*0f40*/  IMAD.MOV R9, RZ, RZ, -R9 ;  /* 0x000000ffff097224 */ /* 0x000fe200078e0a09 */
[----:B------:R-:W-:Y:S02]  /*0f50*/  LOP3.LUT R7, R7, 0x800000, RZ, 0xfc, !PT ;  /* 0x0080000007077812 */ /* 0x000fe400078efcff */
        /* <DEDUP_REMOVED lines=9> */
[----:B------:R-:W-:-:S04]  /*0ff0*/  LOP3.LUT R3, R3, R8, RZ, 0xc0, !PT ;  /* 0x0000000803037212 */ /* 0x000fc800078ec0ff */
[----:B------:R-:W-:-:S04]  /*1000*/  IADD3 R3, PT, PT, R10, R3, RZ ;  /* 0x000000030a037210 */ /* 0x000fc80007ffe0ff */
[----:B------:R-:W-:Y:S01]  /*1010*/  LOP3.LUT R0, R3, R0, RZ, 0xfc, !PT ;  /* 0x0000000003007212 */ /* 0x000fe200078efcff */
[----:B------:R-:W-:Y:S06]  /*1020*/  BRA `(.L_x_29) ;  /* 0x0000000000107947 */ /* 0x000fec0003800000 */
.L_x_28:
[----:B------:R-:W-:-:S04]  /*1030*/  LOP3.LUT R0, R0, 0x80000000, RZ, 0xc0, !PT ;  /* 0x8000000000007812 */ /* 0x000fc800078ec0ff */
[----:B------:R-:W-:Y:S01]  /*1040*/  LOP3.LUT R0, R0, 0x7f800000, RZ, 0xfc, !PT ;  /* 0x7f80000000007812 */ /* 0x000fe200078efcff */
[----:B------:R-:W-:Y:S06]  /*1050*/  BRA `(.L_x_29) ;  /* 0x0000000000047947 */ /* 0x000fec0003800000 */
.L_x_27:
[----:B------:R-:W-:-:S07]  /*1060*/  IMAD R0, R8, 0x800000, R0 ;  /* 0x0080000008007824 */ /* 0x000fce00078e0200 */
.L_x_29:
[----:B------:R-:W-:Y:S05]  /*1070*/  BSYNC.RECONVERGENT B2 ;  /* 0x0000000000027941 */ /* 0x000fea0003800200 */
.L_x_26:
[----:B------:R-:W-:Y:S05]  /*1080*/  BRA `(.L_x_30) ;  /* 0x0000000000207947 */ /* 0x000fea0003800000 */
.L_x_25:
[----:B------:R-:W-:-:S04]  /*1090*/  LOP3.LUT R0, R9, 0x80000000, R11, 0x48, !PT ;  /* 0x8000000009007812 */ /* 0x000fc800078e480b */
[----:B------:R-:W-:Y:S01]  /*10a0*/  LOP3.LUT R0, R0, 0x7f800000, RZ, 0xfc, !PT ;  /* 0x7f80000000007812 */ /* 0x000fe200078efcff */
[----:B------:R-:W-:Y:S06]  /*10b0*/  BRA `(.L_x_30) ;  /* 0x0000000000147947 */ /* 0x000fec0003800000 */
.L_x_24:
[----:B------:R-:W-:Y:S01]  /*10c0*/  LOP3.LUT R0, R9, 0x80000000, R11, 0x48, !PT ;  /* 0x8000000009007812 */ /* 0x000fe200078e480b */
[----:B------:R-:W-:Y:S06]  /*10d0*/  BRA `(.L_x_30) ;  /* 0x00000000000c7947 */ /* 0x000fec0003800000 */
.L_x_23:
[----:B------:R-:W0:Y:S01]  /*10e0*/  MUFU.RSQ R0, -QNAN ;  /* 0xffc0000000007908 */ /* 0x000e220000001400 */
[----:B------:R-:W-:Y:S05]  /*10f0*/  BRA `(.L_x_30) ;  /* 0x0000000000047947 */ /* 0x000fea0003800000 */
.L_x_22:
[----:B------:R-:W-:-:S07]  /*1100*/  FADD.FTZ R0, R0, R3 ;  /* 0x0000000300007221 */ /* 0x000fce0000010000 */
.L_x_30:
[----:B------:R-:W-:Y:S05]  /*1110*/  BSYNC.RECONVERGENT B1 ;  /* 0x0000000000017941 */ /* 0x000fea0003800200 */
.L_x_20:
[----:B------:R-:W-:-:S04]  /*1120*/  HFMA2 R7, -RZ, RZ, 0, 0 ;  /* 0x00000000ff077431 */ /* 0x000fc800000001ff */
[----:B0-----:R-:W-:Y:S05]  /*1130*/  RET.REL.NODEC R6 `(_Z18pageRankContributePiS_PfS0_i) ;  /* 0xffffffec06b07950 */ /* 0x001fea0003c3ffff */
.L_x_31:
        /* <DEDUP_REMOVED lines=12> */
.L_x_66:


//--------------------- .text._Z13triangleCountPiS_Pyi --------------------------
	.section	.text._Z13triangleCountPiS_Pyi,"ax",@progbits
	.align	128
        .global         _Z13triangleCountPiS_Pyi
        .type           _Z13triangleCountPiS_Pyi,@function
        .size           _Z13triangleCountPiS_Pyi,(.L_x_69 - _Z13triangleCountPiS_Pyi)
        .other          _Z13triangleCountPiS_Pyi,@"STO_CUDA_ENTRY STV_DEFAULT"
_Z13triangleCountPiS_Pyi:
.text._Z13triangleCountPiS_Pyi:
        /* <DEDUP_REMOVED lines=12> */
[----:B------:R-:W2:Y:S01]  /*00c0*/  LDG.E R7, desc[UR4][R2.64+0x4] ;  /* 0x0000040402077981 */ /* 0x000ea2000c1e1900 */
[----:B------:R-:W-:Y:S01]  /*00d0*/  BSSY.RECONVERGENT B0, `(.L_x_32) ;  /* 0x000002f000007945 */ /* 0x000fe20003800200 */
[----:B------:R-:W-:Y:S02]  /*00e0*/  CS2R R4, SRZ ;  /* 0x0000000000047805 */ /* 0x000fe4000001ff00 */
[----:B--2---:R-:W-:-:S13]  /*00f0*/  ISETP.GE.AND P0, PT, R6, R7, PT ;  /* 0x000000070600720c */ /* 0x004fda0003f06270 */
[----:B------:R-:W-:Y:S05]  /*0100*/  @P0 BRA `(.L_x_33) ;  /* 0x0000000000ac0947 */ /* 0x000fea0003800000 */
[----:B------:R-:W-:Y:S01]  /*0110*/  CS2R R4, SRZ ;  /* 0x0000000000047805 */ /* 0x000fe2000001ff00 */
[----:B------:R-:W-:-:S07]  /*0120*/  IMAD.MOV.U32 R8, RZ, RZ, R6 ;  /* 0x000000ffff087224 */ /* 0x000fce00078e0006 */
.L_x_37:
[----:B------:R-:W0:Y:S02]  /*0130*/  LDC.64 R2, c[0x0][0x388] ;  /* 0x0000e200ff027b82 */ /* 0x000e240000000a00 */
[----:B0-----:R-:W-:-:S05]  /*0140*/  IMAD.WIDE R2, R8, 0x4, R2 ;  /* 0x0000000408027825 */ /* 0x001fca00078e0202 */
[----:B------:R-:W2:Y:S01]  /*0150*/  LDG.E R19, desc[UR4][R2.64] ;  /* 0x0000000402137981 */ /* 0x000ea2000c1e1900 */
[----:B------:R-:W-:Y:S01]  /*0160*/  VIADD R8, R8, 0x1 ;  /* 0x0000000108087836 */ /* 0x000fe20000000000 */
[----:B------:R-:W-:Y:S04]  /*0170*/  BSSY.RECONVERGENT B1, `(.L_x_34) ;  /* 0x0000023000017945 */ /* 0x000fe80003800200 */
[----:B------:R-:W-:Y:S02]  /*0180*/  ISETP.NE.AND P1, PT, R8, R7, PT ;  /* 0x000000070800720c */ /* 0x000fe40003f25270 */
[----:B--2---:R-:W-:-:S13]  /*0190*/  ISETP.GT.AND P0, PT, R19, R0, PT ;  /* 0x000000001300720c */ /* 0x004fda0003f04270 */
[----:B------:R-:W-:Y:S05]  /*01a0*/  @!P0 BRA `(.L_x_35) ;  /* 0x00000000007c8947 */ /* 0x000fea0003800000 */
[----:B------:R-:W0:Y:S02]  /*01b0*/  LDC.64 R2, c[0x0][0x380] ;  /* 0x0000e000ff027b82 */ /* 0x000e240000000a00 */
[----:B0-----:R-:W-:-:S05]  /*01c0*/  IMAD.WIDE R2, R19, 0x4, R2 ;  /* 0x0000000413027825 */ /* 0x001fca00078e0202 */
[----:B------:R-:W2:Y:S04]  /*01d0*/  LDG.E R9, desc[UR4][R2.64] ;  /* 0x0000000402097981 */ /* 0x000ea8000c1e1900 */
[----:B------:R-:W2:Y:S02]  /*01e0*/  LDG.E R18, desc[UR4][R2.64+0x4] ;  /* 0x0000040402127981 */ /* 0x000ea4000c1e1900 */
[----:B--2---:R-:W-:-:S13]  /*01f0*/  ISETP.GE.AND P0, PT, R9, R18, PT ;  /* 0x000000120900720c */ /* 0x004fda0003f06270 */
[----:B------:R-:W-:Y:S05]  /*0200*/  @P0 BRA `(.L_x_35) ;  /* 0x0000000000640947 */ /* 0x000fea0003800000 */
[----:B------:R-:W0:Y:S01]  /*0210*/  LDC.64 R2, c[0x0][0x388] ;  /* 0x0000e200ff027b82 */ /* 0x000e220000000a00 */
[----:B------:R-:W-:-:S07]  /*0220*/  IMAD.MOV.U32 R14, RZ, RZ, R6 ;  /* 0x000000ffff0e7224 */ /* 0x000fce00078e0006 */
.L_x_36:
[----:B0-----:R-:W-:-:S04]  /*0230*/  IMAD.WIDE R10, R14, 0x4, R2 ;  /* 0x000000040e0a7825 */ /* 0x001fc800078e0202 */
[C---:B------:R-:W-:Y:S02]  /*0240*/  IMAD.WIDE R12, R9.reuse, 0x4, R2 ;  /* 0x00000004090c7825 */ /* 0x040fe400078e0202 */
[----:B------:R-:W2:Y:S04]  /*0250*/  LDG.E R10, desc[UR4][R10.64] ;  /* 0x000000040a0a7981 */ /* 0x000ea8000c1e1900 */
[----:B------:R-:W2:Y:S01]  /*0260*/  LDG.E R13, desc[UR4][R12.64] ;  /* 0x000000040c0d7981 */ /* 0x000ea2000c1e1900 */
[----:B------:R-:W-:Y:S01]  /*0270*/  IADD3 R16, PT, PT, R9, 0x1, RZ ;  /* 0x0000000109107810 */ /* 0x000fe20007ffe0ff */
[----:B------:R-:W-:Y:S01]  /*0280*/  VIADD R15, R14, 0x1 ;  /* 0x000000010e0f7836 */ /* 0x000fe20000000000 */
[----:B--2---:R-:W-:-:S04]  /*0290*/  ISETP.NE.AND P0, PT, R10, R13, PT ;  /* 0x0000000d0a00720c */ /* 0x004fc80003f05270 */
[----:B------:R-:W-:-:S04]  /*02a0*/  ISETP.LE.OR P0, PT, R10, R19, P0 ;  /* 0x000000130a00720c */ /* 0x000fc80000703670 */
[CC--:B------:R-:W-:Y:S02]  /*02b0*/  ISETP.GE.AND P2, PT, R10.reuse, R13.reuse, P0 ;  /* 0x0000000d0a00720c */ /* 0x0c0fe40000746270 */
[----:B------:R-:W-:-:S07]  /*02c0*/  ISETP.GE.OR P3, PT, R10, R13, !P0 ;  /* 0x0000000d0a00720c */ /* 0x000fce0004766670 */
[----:B------:R-:W-:Y:S02]  /*02d0*/  @P0 IMAD.MOV.U32 R17, RZ, RZ, R15 ;  /* 0x000000ffff110224 */ /* 0x000fe400078e000f */
[----:B------:R-:W-:Y:S02]  /*02e0*/  @P0 IMAD.MOV.U32 R10, RZ, RZ, R16 ;  /* 0x000000ffff0a0224 */ /* 0x000fe400078e0010 */
[----:B------:R-:W-:Y:S01]  /*02f0*/  @P2 IMAD.MOV R17, RZ, RZ, R14 ;  /* 0x000000ffff112224 */ /* 0x000fe200078e020e */
[----:B------:R-:W-:Y:S01]  /*0300*/  @!P0 MOV R14, R15 ;  /* 0x0000000f000e8202 */ /* 0x000fe20000000f00 */
[----:B------:R-:W-:Y:S01]  /*0310*/  @!P3 IMAD.MOV R10, RZ, RZ, R9 ;  /* 0x000000ffff0ab224 */ /* 0x000fe200078e0209 */
[----:B------:R-:W-:Y:S01]  /*0320*/  @!P0 IADD3 R4, P3, PT, R4, 0x1, RZ ;  /* 0x0000000104048810 */ /* 0x000fe20007f7e0ff */
[----:B------:R-:W-:Y:S02]  /*0330*/  @!P0 IMAD.MOV.U32 R9, RZ, RZ, R16 ;  /* 0x000000ffff098224 */ /* 0x000fe400078e0010 */
[----:B------:R-:W-:Y:S01]  /*0340*/  @P0 IMAD.MOV.U32 R14, RZ, RZ, R17 ;  /* 0x000000ffff0e0224 */ /* 0x000fe200078e0011 */
[----:B------:R-:W-:Y:S01]  /*0350*/  @P0 MOV R9, R10 ;  /* 0x0000000a00090202 */ /* 0x000fe20000000f00 */
[----:B------:R-:W-:-:S03]  /*0360*/  @!P0 IMAD.X R5, RZ, RZ, R5, P3 ;  /* 0x000000ffff058224 */ /* 0x000fc600018e0605 */
[----:B------:R-:W-:Y:S02]  /*0370*/  ISETP.LT.AND P4, PT, R14, R7, PT ;  /* 0x000000070e00720c */ /* 0x000fe40003f81270 */
[----:B------:R-:W-:-:S13]  /*0380*/  ISETP.GE.AND P2, PT, R9, R18, PT ;  /* 0x000000120900720c */ /* 0x000fda0003f46270 */
[----:B------:R-:W-:Y:S05]  /*0390*/  @!P2 BRA P4, `(.L_x_36) ;  /* 0xfffffffc00a4a947 */ /* 0x000fea000203ffff */
.L_x_35:
[----:B------:R-:W-:Y:S05]  /*03a0*/  BSYNC.RECONVERGENT B1 ;  /* 0x0000000000017941 */ /* 0x000fea0003800200 */
.L_x_34:
[----:B------:R-:W-:Y:S05]  /*03b0*/  @P1 BRA `(.L_x_37) ;  /* 0xfffffffc005c1947 */ /* 0x000fea000383ffff */
.L_x_33:
[----:B------:R-:W-:Y:S05]  /*03c0*/  BSYNC.RECONVERGENT B0 ;  /* 0x0000000000007941 */ /* 0x000fea0003800200 */
.L_x_32:
[----:B------:R-:W-:-:S04]  /*03d0*/  ISETP.NE.U32.AND P0, PT, R4, RZ, PT ;  /* 0x000000ff0400720c */ /* 0x000fc80003f05070 */
[----:B------:R-:W-:-:S13]  /*03e0*/  ISETP.NE.AND.EX P0, PT, R5, RZ, PT, P0 ;  /* 0x000000ff0500720c */ /* 0x000fda0003f05300 */
[----:B------:R-:W-:Y:S05]  /*03f0*/  @!P0 EXIT ;  /* 0x000000000000894d */ /* 0x000fea0003800000 */
[----:B------:R-:W0:Y:S02]  /*0400*/  LDC.64 R2, c[0x0][0x390] ;  /* 0x0000e400ff027b82 */ /* 0x000e240000000a00 */
[----:B0-----:R-:W-:Y:S01]  /*0410*/  REDG.E.ADD.64.STRONG.GPU desc[UR4][R2.64], R4 ;  /* 0x000000040200798e */ /* 0x001fe2000c12e504 */
[----:B------:R-:W-:Y:S05]  /*0420*/  EXIT ;  /* 0x000000000000794d */ /* 0x000fea0003800000 */
.L_x_38:
        /* <DEDUP_REMOVED lines=13> */
.L_x_69:


//--------------------- .text._Z19connectedComponentsPiS_S_Pbi --------------------------
	.section	.text._Z19connectedComponentsPiS_S_Pbi,"ax",@progbits
	.align	128
        .global         _Z19connectedComponentsPiS_S_Pbi
        .type           _Z19connectedComponentsPiS_S_Pbi,@function
        .size           _Z19connectedComponentsPiS_S_Pbi,(.L_x_70 - _Z19connectedComponentsPiS_S_Pbi)
        .other          _Z19connectedComponentsPiS_S_Pbi,@"STO_CUDA_ENTRY STV_DEFAULT"
_Z19connectedComponentsPiS_S_Pbi:
.text._Z19connectedComponentsPiS_S_Pbi:
        /* <DEDUP_REMOVED lines=9> */
[----:B------:R-:W1:Y:S07]  /*0090*/  LDCU.64 UR4, c[0x0][0x358] ;  /* 0x00006b00ff0477ac */ /* 0x000e6e0008000a00 */
[----:B------:R-:W2:Y:S01]  /*00a0*/  LDC.64 R10, c[0x0][0x390] ;  /* 0x0000e400ff0a7b82 */ /* 0x000ea20000000a00 */
[----:B0-----:R-:W-:-:S05]  /*00b0*/  IMAD.WIDE R2, R13, 0x4, R2 ;  /* 0x000000040d027825 */ /* 0x001fca00078e0202 */
[----:B-1----:R-:W3:Y:S04]  /*00c0*/  LDG.E R4, desc[UR4][R2.64] ;  /* 0x0000000402047981 */ /* 0x002ee8000c1e1900 */
[----:B------:R-:W3:Y:S01]  /*00d0*/  LDG.E R5, desc[UR4][R2.64+0x4] ;  /* 0x0000040402057981 */ /* 0x000ee2000c1e1900 */
[----:B--2---:R-:W-:-:S05]  /*00e0*/  IMAD.WIDE R12, R13, 0x4, R10 ;  /* 0x000000040d0c7825 */ /* 0x004fca00078e020a */
[----:B------:R-:W2:Y:S01]  /*00f0*/  LDG.E R0, desc[UR4][R12.64] ;  /* 0x000000040c007981 */ /* 0x000ea2000c1e1900 */
[----:B------:R-:W-:Y:S01]  /*0100*/  BSSY.RECONVERGENT B0, `(.L_x_39) ;  /* 0x000009a000007945 */ /* 0x000fe20003800200 */
[----:B---3--:R-:W-:Y:S02]  /*0110*/  ISETP.GE.AND P0, PT, R4, R5, PT ;  /* 0x000000050400720c */ /* 0x008fe40003f06270 */
[----:B--2---:R-:W-:-:S11]  /*0120*/  MOV R7, R0 ;  /* 0x0000000000077202 */ /* 0x004fd60000000f00 */
[----:B------:R-:W-:Y:S05]  /*0130*/  @P0 BRA `(.L_x_40) ;  /* 0x0000000800580947 */ /* 0x000fea0003800000 */
[----:B------:R-:W-:Y:S01]  /*0140*/  IADD3 R2, PT, PT, R5, -R4, RZ ;  /* 0x8000000405027210 */ /* 0x000fe20007ffe0ff */
[----:B------:R-:W-:Y:S01]  /*0150*/  IMAD.IADD R5, R4, 0x1, -R5 ;  /* 0x0000000104057824 */ /* 0x000fe200078e0a05 */
[----:B------:R-:W-:Y:S01]  /*0160*/  BSSY.RECONVERGENT B1, `(.L_x_41) ;  /* 0x0000049000017945 */ /* 0x000fe20003800200 */
[----:B------:R-:W-:Y:S02]  /*0170*/  MOV R7, R0 ;  /* 0x0000000000077202 */ /* 0x000fe40000000f00 */
[----:B------:R-:W-:Y:S02]  /*0180*/  LOP3.LUT R3, R2, 0xf, RZ, 0xc0, !PT ;  /* 0x0000000f02037812 */ /* 0x000fe400078ec0ff */
[----:B------:R-:W-:Y:S02]  /*0190*/  ISETP.GT.U32.AND P1, PT, R5, -0x10, PT ;  /* 0xfffffff00500780c */ /* 0x000fe40003f24070 */
[----:B------:R-:W-:-:S11]  /*01a0*/  ISETP.NE.AND P0, PT, R3, RZ, PT ;  /* 0x000000ff0300720c */ /* 0x000fd60003f05270 */
[----:B------:R-:W-:Y:S05]  /*01b0*/  @P1 BRA `(.L_x_42) ;  /* 0x00000004000c1947 */ /* 0x000fea0003800000 */
[----:B------:R-:W0:Y:S01]  /*01c0*/  LDC.64 R14, c[0x0][0x388] ;  /* 0x0000e200ff0e7b82 */ /* 0x000e220000000a00 */
[----:B------:R-:W-:Y:S01]  /*01d0*/  LOP3.LUT R5, R2, 0xfffffff0, RZ, 0xc0, !PT ;  /* 0xfffffff002057812 */ /* 0x000fe200078ec0ff */
[----:B------:R-:W-:-:S03]  /*01e0*/  IMAD.MOV.U32 R7, RZ, RZ, R0 ;  /* 0x000000ffff077224 */ /* 0x000fc600078e0000 */
[----:B------:R-:W-:Y:S02]  /*01f0*/  IADD3 R5, PT, PT, -R5, RZ, RZ ;  /* 0x000000ff05057210 */ /* 0x000fe40007ffe1ff */
[----:B0-----:R-:W-:-:S05]  /*0200*/  IADD3 R14, P1, PT, R14, 0x20, RZ ;  /* 0x000000200e0e7810 */ /* 0x001fca0007f3e0ff */
[----:B------:R-:W-:-:S08]  /*0210*/  IMAD.X R15, RZ, RZ, R15, P1 ;  /* 0x000000ffff0f7224 */ /* 0x000fd000008e060f */
.L_x_43:
[----:B------:R-:W-:-:S05]  /*0220*/  IMAD.WIDE R8, R4, 0x4, R14 ;  /* 0x0000000404087825 */ /* 0x000fca00078e020e */
[----:B------:R-:W2:Y:S04]  /*0230*/  LDG.E R19, desc[UR4][R8.64+-0x1c] ;  /* 0xffffe40408137981 */ /* 0x000ea8000c1e1900 */
[----:B------:R-:W3:Y:S04]  /*0240*/  LDG.E R29, desc[UR4][R8.64+-0x20] ;  /* 0xffffe004081d7981 */ /* 0x000ee8000c1e1900 */
[----:B------:R-:W4:Y:S04]  /*0250*/  LDG.E R17, desc[UR4][R8.64+-0x18] ;  /* 0xffffe80408117981 */ /* 0x000f28000c1e1900 */
[----:B------:R-:W5:Y:S04]  /*0260*/  LDG.E R27, desc[UR4][R8.64+-0x14] ;  /* 0xffffec04081b7981 */ /* 0x000f68000c1e1900 */
[----:B------:R-:W5:Y:S04]  /*0270*/  LDG.E R24, desc[UR4][R8.64+-0x10] ;  /* 0xfffff00408187981 */ /* 0x000f68000c1e1900 */
[----:B------:R-:W5:Y:S04]  /*0280*/  LDG.E R20, desc[UR4][R8.64+-0xc] ;  /* 0xfffff40408147981 */ /* 0x000f68000c1e1900 */
[----:B------:R-:W5:Y:S04]  /*0290*/  LDG.E R21, desc[UR4][R8.64+-0x8] ;  /* 0xfffff80408157981 */ /* 0x000f68000c1e1900 */
[----:B------:R-:W5:Y:S04]  /*02a0*/  LDG.E R22, desc[UR4][R8.64+-0x4] ;  /* 0xfffffc0408167981 */ /* 0x000f68000c1e1900 */
[----:B------:R-:W5:Y:S04]  /*02b0*/  LDG.E R23, desc[UR4][R8.64] ;  /* 0x0000000408177981 */ /* 0x000f68000c1e1900 */
[----:B------:R-:W5:Y:S01]  /*02c0*/  LDG.E R25, desc[UR4][R8.64+0x10] ;  /* 0x0000100408197981 */ /* 0x000f62000c1e1900 */
[----:B--2---:R-:W-:-:S04]  /*02d0*/  IMAD.WIDE R18, R19, 0x4, R10 ;  /* 0x0000000413127825 */ /* 0x004fc800078e020a */
[--C-:B---3--:R-:W-:Y:S02]  /*02e0*/  IMAD.WIDE R28, R29, 0x4, R10.reuse ;  /* 0x000000041d1c7825 */ /* 0x108fe400078e020a */
[----:B------:R-:W2:Y:S02]  /*02f0*/  LDG.E R19, desc[UR4][R18.64] ;  /* 0x0000000412137981 */ /* 0x000ea4000c1e1900 */
[--C-:B----4-:R-:W-:Y:S02]  /*0300*/  IMAD.WIDE R16, R17, 0x4, R10.reuse ;  /* 0x0000000411107825 */ /* 0x110fe400078e020a */
[----:B------:R-:W2:Y:S02]  /*0310*/  LDG.E R6, desc[UR4][R28.64] ;  /* 0x000000041c067981 */ /* 0x000ea4000c1e1900 */
[----:B-----5:R-:W-:Y:S02]  /*0320*/  IMAD.WIDE R26, R27, 0x4, R10 ;  /* 0x000000041b1a7825 */ /* 0x020fe400078e020a */
[----:B------:R-:W3:Y:S04]  /*0330*/  LDG.E R17, desc[UR4][R16.64] ;  /* 0x0000000410117981 */ /* 0x000ee8000c1e1900 */
[----:B------:R-:W3:Y:S04]  /*0340*/  LDG.E R26, desc[UR4][R26.64] ;  /* 0x000000041a1a7981 */ /* 0x000ee8000c1e1900 */
[----:B------:R-:W4:Y:S04]  /*0350*/  LDG.E R29, desc[UR4][R8.64+0x4] ;  /* 0x00000404081d7981 */ /* 0x000f28000c1e1900 */
[----:B------:R-:W5:Y:S04]  /*0360*/  LDG.E R18, desc[UR4][R8.64+0x8] ;  /* 0x0000080408127981 */ /* 0x000f68000c1e1900 */
[----:B------:R-:W5:Y:S04]  /*0370*/  LDG.E R16, desc[UR4][R8.64+0xc] ;  /* 0x00000c0408107981 */ /* 0x000f68000c1e1900 */
[----:B------:R-:W5:Y:S01]  /*0380*/  LDG.E R27, desc[UR4][R8.64+0x14] ;  /* 0x00001404081b7981 */ /* 0x000f62000c1e1900 */
[----:B--2---:R-:W-:-:S03]  /*0390*/  VIMNMX3 R6, R6, R7, R19, PT ;  /* 0x000000070606720f */ /* 0x004fc60003800113 */
[----:B------:R-:W2:Y:S01]  /*03a0*/  LDG.E R19, desc[UR4][R8.64+0x1c] ;  /* 0x00001c0408137981 */ /* 0x000ea2000c1e1900 */
[----:B---3--:R-:W-:-:S03]  /*03b0*/  VIMNMX3 R6, R17, R6, R26, PT ;  /* 0x000000061106720f */ /* 0x008fc6000380011a */
[----:B------:R0:W3:Y:S02]  /*03c0*/  LDG.E R17, desc[UR4][R8.64+0x18] ;  /* 0x0000180408117981 */ /* 0x0000e4000c1e1900 */
[----:B0-----:R-:W-:-:S05]  /*03d0*/  IMAD.WIDE R8, R24, 0x4, R10 ;  /* 0x0000000418087825 */ /* 0x001fca00078e020a */
[----:B------:R0:W3:Y:S02]  /*03e0*/  LDG.E R7, desc[UR4][R8.64] ;  /* 0x0000000408077981 */ /* 0x0000e4000c1e1900 */
[----:B0-----:R-:W-:-:S04]  /*03f0*/  IMAD.WIDE R8, R20, 0x4, R10 ;  /* 0x0000000414087825 */ /* 0x001fc800078e020a */
[--C-:B------:R-:W-:Y:S02]  /*0400*/  IMAD.WIDE R20, R21, 0x4, R10.reuse ;  /* 0x0000000415147825 */ /* 0x100fe400078e020a */
[----:B------:R-:W3:Y:S02]  /*0410*/  LDG.E R8, desc[UR4][R8.64] ;  /* 0x0000000408087981 */ /* 0x000ee4000c1e1900 */
[----:B----4-:R-:W-:-:S06]  /*0420*/  IMAD.WIDE R28, R29, 0x4, R10 ;  /* 0x000000041d1c7825 */ /* 0x010fcc00078e020a */
[----:B------:R-:W4:Y:S04]  /*0430*/  LDG.E R28, desc[UR4][R28.64] ;  /* 0x000000041c1c7981 */ /* 0x000f28000c1e1900 */
[----:B------:R0:W4:Y:S02]  /*0440*/  LDG.E R9, desc[UR4][R20.64] ;  /* 0x0000000414097981 */ /* 0x000124000c1e1900 */
[----:B0-----:R-:W-:-:S04]  /*0450*/  IMAD.WIDE R20, R22, 0x4, R10 ;  /* 0x0000000416147825 */ /* 0x001fc800078e020a */
[--C-:B------:R-:W-:Y:S02]  /*0460*/  IMAD.WIDE R22, R23, 0x4, R10.reuse ;  /* 0x0000000417167825 */ /* 0x100fe400078e020a */
[----:B------:R-:W4:Y:S04]  /*0470*/  LDG.E R20, desc[UR4][R20.64] ;  /* 0x0000000414147981 */ /* 0x000f28000c1e1900 */
[----:B------:R5:W4:Y:S02]  /*0480*/  LDG.E R21, desc[UR4][R22.64] ;  /* 0x0000000416157981 */ /* 0x000b24000c1e1900 */
[----:B-----5:R-:W-:-:S05]  /*0490*/  IMAD.WIDE R22, R18, 0x4, R10 ;  /* 0x0000000412167825 */ /* 0x020fca00078e020a */
[----:B------:R0:W5:Y:S01]  /*04a0*/  LDG.E R29, desc[UR4][R22.64] ;  /* 0x00000004161d7981 */ /* 0x000162000c1e1900 */
[----:B------:R-:W-:-:S04]  /*04b0*/  IMAD.WIDE R24, R25, 0x4, R10 ;  /* 0x0000000419187825 */ /* 0x000fc800078e020a */
[--C-:B------:R-:W-:Y:S02]  /*04c0*/  IMAD.WIDE R26, R27, 0x4, R10.reuse ;  /* 0x000000041b1a7825 */ /* 0x100fe400078e020a */
[----:B------:R-:W5:Y:S02]  /*04d0*/  LDG.E R24, desc[UR4][R24.64] ;  /* 0x0000000418187981 */ /* 0x000f64000c1e1900 */
[--C-:B0-----:R-:W-:Y:S02]  /*04e0*/  IMAD.WIDE R22, R16, 0x4, R10.reuse ;  /* 0x0000000410167825 */ /* 0x101fe400078e020a */
[----:B------:R-:W5:Y:S04]  /*04f0*/  LDG.E R27, desc[UR4][R26.64] ;  /* 0x000000041a1b7981 */ /* 0x000f68000c1e1900 */
[----:B------:R-:W5:Y:S01]  /*0500*/  LDG.E R22, desc[UR4][R22.64] ;  /* 0x0000000416167981 */ /* 0x000f62000c1e1900 */
[----:B--2---:R-:W-:-:S06]  /*0510*/  IMAD.WIDE R18, R19, 0x4, R10 ;  /* 0x0000000413127825 */ /* 0x004fcc00078e020a */
[----:B------:R-:W2:Y:S01]  /*0520*/  LDG.E R18, desc[UR4][R18.64] ;  /* 0x0000000412127981 */ /* 0x000ea2000c1e1900 */
[----:B---3--:R-:W-:-:S06]  /*0530*/  IMAD.WIDE R16, R17, 0x4, R10 ;  /* 0x0000000411107825 */ /* 0x008fcc00078e020a */
[----:B------:R-:W2:Y:S01]  /*0540*/  LDG.E R16, desc[UR4][R16.64] ;  /* 0x0000000410107981 */ /* 0x000ea2000c1e1900 */
[----:B------:R-:W-:-:S04]  /*0550*/  IADD3 R5, PT, PT, R5, 0x10, RZ ;  /* 0x0000001005057810 */ /* 0x000fc80007ffe0ff */
[----:B------:R-:W-:Y:S02]  /*0560*/  ISETP.NE.AND P1, PT, R5, RZ, PT ;  /* 0x000000ff0500720c */ /* 0x000fe40003f25270 */
[----:B------:R-:W-:Y:S02]  /*0570*/  VIMNMX3 R6, R7, R6, R8, PT ;  /* 0x000000060706720f */ /* 0x000fe40003800108 */
[----:B------:R-:W-:Y:S02]  /*0580*/  IADD3 R4, PT, PT, R4, 0x10, RZ ;  /* 0x0000001004047810 */ /* 0x000fe40007ffe0ff */
[----:B----4-:R-:W-:-:S04]  /*0590*/  VIMNMX3 R6, R9, R6, R20, PT ;  /* 0x000000060906720f */ /* 0x010fc80003800114 */
[----:B------:R-:W-:-:S04]  /*05a0*/  VIMNMX3 R6, R21, R6, R28, PT ;  /* 0x000000061506720f */ /* 0x000fc8000380011c */
[----:B-----5:R-:W-:-:S04]  /*05b0*/  VIMNMX3 R6, R29, R6, R22, PT ;  /* 0x000000061d06720f */ /* 0x020fc80003800116 */
[----:B------:R-:W-:-:S04]  /*05c0*/  VIMNMX3 R27, R24, R6, R27, PT ;  /* 0x00000006181b720f */ /* 0x000fc8000380011b */
[----:B--2---:R-:W-:Y:S01]  /*05d0*/  VIMNMX3 R7, R16, R27, R18, PT ;  /* 0x0000001b1007720f */ /* 0x004fe20003800112 */
[----:B------:R-:W-:Y:S06]  /*05e0*/  @P1 BRA `(.L_x_43) ;  /* 0xfffffffc000c1947 */ /* 0x000fec000383ffff */
.L_x_42:
[----:B------:R-:W-:Y:S05]  /*05f0*/  BSYNC.RECONVERGENT B1 ;  /* 0x0000000000017941 */ /* 0x000fea0003800200 */
.L_x_41:
[----:B------:R-:W-:Y:S05]  /*0600*/  @!P0 BRA `(.L_x_40) ;  /* 0x0000000400248947 */ /* 0x000fea0003800000 */
[----:B------:R-:W-:Y:S01]  /*0610*/  ISETP.GE.U32.AND P0, PT, R3, 0x8, PT ;  /* 0x000000080300780c */ /* 0x000fe20003f06070 */
[----:B------:R-:W-:Y:S01]  /*0620*/  BSSY.RECONVERGENT B1, `(.L_x_44) ;  /* 0x0000023000017945 */ /* 0x000fe20003800200 */
[----:B------:R-:W-:-:S04]  /*0630*/  LOP3.LUT R26, R2, 0x7, RZ, 0xc0, !PT ;  /* 0x00000007021a7812 */ /* 0x000fc800078ec0ff */
[----:B------:R-:W-:-:S07]  /*0640*/  ISETP.NE.AND P1, PT, R26, RZ, PT ;  /* 0x000000ff1a00720c */ /* 0x000fce0003f25270 */
[----:B------:R-:W-:Y:S06]  /*0650*/  @!P0 BRA `(.L_x_45) ;  /* 0x00000000007c8947 */ /* 0x000fec0003800000 */
[----:B------:R-:W0:Y:S02]  /*0660*/  LDC.64 R24, c[0x0][0x388] ;  /* 0x0000e200ff187b82 */ /* 0x000e240000000a00 */
[----:B0-----:R-:W-:-:S05]  /*0670*/  IMAD.WIDE R24, R4, 0x4, R24 ;  /* 0x0000000404187825 */ /* 0x001fca00078e0218 */
[----:B------:R-:W2:Y:S04]  /*0680*/  LDG.E R21, desc[UR4][R24.64+0x4] ;  /* 0x0000040418157981 */ /* 0x000ea8000c1e1900 */
[----:B------:R-:W3:Y:S04]  /*0690*/  LDG.E R23, desc[UR4][R24.64] ;  /* 0x0000000418177981 */ /* 0x000ee8000c1e1900 */
[----:B------:R-:W4:Y:S04]  /*06a0*/  LDG.E R9, desc[UR4][R24.64+0x8] ;  /* 0x0000080418097981 */ /* 0x000f28000c1e1900 */
[----:B------:R-:W5:Y:S04]  /*06b0*/  LDG.E R15, desc[UR4][R24.64+0xc] ;  /* 0x00000c04180f7981 */ /* 0x000f68000c1e1900 */
[----:B------:R-:W5:Y:S04]  /*06c0*/  LDG.E R17, desc[UR4][R24.64+0x10] ;  /* 0x0000100418117981 */ /* 0x000f68000c1e1900 */
[----:B------:R-:W5:Y:S04]  /*06d0*/  LDG.E R19, desc[UR4][R24.64+0x14] ;  /* 0x0000140418137981 */ /* 0x000f68000c1e1900 */
[----:B------:R-:W5:Y:S04]  /*06e0*/  LDG.E R3, desc[UR4][R24.64+0x18] ;  /* 0x0000180418037981 */ /* 0x000f68000c1e1900 */
[----:B------:R0:W5:Y:S01]  /*06f0*/  LDG.E R5, desc[UR4][R24.64+0x1c] ;  /* 0x00001c0418057981 */ /* 0x000162000c1e1900 */
[----:B--2---:R-:W-:-:S04]  /*0700*/  IMAD.WIDE R20, R21, 0x4, R10 ;  /* 0x0000000415147825 */ /* 0x004fc800078e020a */
[--C-:B---3--:R-:W-:Y:S02]  /*0710*/  IMAD.WIDE R22, R23, 0x4, R10.reuse ;  /* 0x0000000417167825 */ /* 0x108fe400078e020a */
[----:B------:R-:W2:Y:S02]  /*0720*/  LDG.E R20, desc[UR4][R20.64] ;  /* 0x0000000414147981 */ /* 0x000ea4000c1e1900 */
[--C-:B----4-:R-:W-:Y:S02]  /*0730*/  IMAD.WIDE R8, R9, 0x4, R10.reuse ;  /* 0x0000000409087825 */ /* 0x110fe400078e020a */
[----:B------:R-:W2:Y:S02]  /*0740*/  LDG.E R6, desc[UR4][R22.64] ;  /* 0x0000000416067981 */ /* 0x000ea4000c1e1900 */
[--C-:B-----5:R-:W-:Y:S02]  /*0750*/  IMAD.WIDE R14, R15, 0x4, R10.reuse ;  /* 0x000000040f0e7825 */ /* 0x120fe400078e020a */
[----:B------:R-:W3:Y:S02]  /*0760*/  LDG.E R8, desc[UR4][R8.64] ;  /* 0x0000000408087981 */ /* 0x000ee4000c1e1900 */
[----:B------:R-:W-:-:S02]  /*0770*/  IMAD.WIDE R16, R17, 0x4, R10 ;  /* 0x0000000411107825 */ /* 0x000fc400078e020a */
[----:B------:R-:W3:Y:S02]  /*0780*/  LDG.E R14, desc[UR4][R14.64] ;  /* 0x000000040e0e7981 */ /* 0x000ee4000c1e1900 */
[--C-:B------:R-:W-:Y:S02]  /*0790*/  IMAD.WIDE R18, R19, 0x4, R10.reuse ;  /* 0x0000000413127825 */ /* 0x100fe400078e020a */
[----:B------:R-:W4:Y:S02]  /*07a0*/  LDG.E R16, desc[UR4][R16.64] ;  /* 0x0000000410107981 */ /* 0x000f24000c1e1900 */
[--C-:B0-----:R-:W-:Y:S02]  /*07b0*/  IMAD.WIDE R24, R3, 0x4, R10.reuse ;  /* 0x0000000403187825 */ /* 0x101fe400078e020a */
[----:B------:R-:W4:Y:S02]  /*07c0*/  LDG.E R18, desc[UR4][R18.64] ;  /* 0x0000000412127981 */ /* 0x000f24000c1e1900 */
[----:B------:R-:W-:-:S02]  /*07d0*/  IMAD.WIDE R28, R5, 0x4, R10 ;  /* 0x00000004051c7825 */ /* 0x000fc400078e020a */
[----:B------:R-:W5:Y:S04]  /*07e0*/  LDG.E R24, desc[UR4][R24.64] ;  /* 0x0000000418187981 */ /* 0x000f68000c1e1900 */
[----:B------:R-:W5:Y:S01]  /*07f0*/  LDG.E R28, desc[UR4][R28.64] ;  /* 0x000000041c1c7981 */ /* 0x000f62000c1e1900 */
[----:B------:R-:W-:Y:S01]  /*0800*/  VIADD R4, R4, 0x8 ;  /* 0x0000000804047836 */ /* 0x000fe20000000000 */
[----:B--2---:R-:W-:-:S04]  /*0810*/  VIMNMX3 R3, R6, R7, R20, PT ;  /* 0x000000070603720f */ /* 0x004fc80003800114 */
[----:B---3--:R-:W-:-:S04]  /*0820*/  VIMNMX3 R3, R8, R3, R14, PT ;  /* 0x000000030803720f */ /* 0x008fc8000380010e */
[----:B----4-:R-:W-:-:S04]  /*0830*/  VIMNMX3 R3, R16, R3, R18, PT ;  /* 0x000000031003720f */ /* 0x010fc80003800112 */
[----:B-----5:R-:W-:-:S07]  /*0840*/  VIMNMX3 R7, R24, R3, R28, PT ;  /* 0x000000031807720f */ /* 0x020fce000380011c */
.L_x_45:
[----:B------:R-:W-:Y:S05]  /*0850*/  BSYNC.RECONVERGENT B1 ;  /* 0x0000000000017941 */ /* 0x000fea0003800200 */
.L_x_44:
        /* <DEDUP_REMOVED lines=19> */
[----:B------:R-:W3:Y:S01]  /*0990*/  LDG.E R20, desc[UR4][R20.64] ;  /* 0x0000000414147981 */ /* 0x000ee2000c1e1900 */
[----:B------:R-:W-:-:S02]  /*09a0*/  IADD3 R4, PT, PT, R4, 0x4, RZ ;  /* 0x0000000404047810 */ /* 0x000fc40007ffe0ff */
[----:B--2---:R-:W-:-:S04]  /*09b0*/  VIMNMX3 R7, R14, R7, R16, PT ;  /* 0x000000070e07720f */ /* 0x004fc80003800110 */
[----:B---3--:R-:W-:-:S07]  /*09c0*/  VIMNMX3 R7, R18, R7, R20, PT ;  /* 0x000000071207720f */ /* 0x008fce0003800114 */
.L_x_47:
[----:B------:R-:W-:Y:S05]  /*09d0*/  BSYNC.RECONVERGENT B1 ;  /* 0x0000000000017941 */ /* 0x000fea0003800200 */
.L_x_46:
[----:B------:R-:W-:Y:S05]  /*09e0*/  @!P1 BRA `(.L_x_40) ;  /* 0x00000000002c9947 */ /* 0x000fea0003800000 */
[----:B------:R-:W0:Y:S01]  /*09f0*/  LDC.64 R14, c[0x0][0x388] ;  /* 0x0000e200ff0e7b82 */ /* 0x000e220000000a00 */
[----:B------:R-:W-:-:S07]  /*0a00*/  IADD3 R5, PT, PT, -R2, RZ, RZ ;  /* 0x000000ff02057210 */ /* 0x000fce0007ffe1ff */
.L_x_48:
[----:B0-----:R-:W-:-:S06]  /*0a10*/  IMAD.WIDE R2, R4, 0x4, R14 ;  /* 0x0000000404027825 */ /* 0x001fcc00078e020e */
[----:B------:R-:W2:Y:S01]  /*0a20*/  LDG.E R3, desc[UR4][R2.64] ;  /* 0x0000000402037981 */ /* 0x000ea2000c1e1900 */
[----:B------:R-:W-:-:S05]  /*0a30*/  VIADD R5, R5, 0x1 ;  /* 0x0000000105057836 */ /* 0x000fca0000000000 */
[----:B------:R-:W-:Y:S01]  /*0a40*/  ISETP.NE.AND P0, PT, R5, RZ, PT ;  /* 0x000000ff0500720c */ /* 0x000fe20003f05270 */
[----:B--2---:R-:W-:-:S06]  /*0a50*/  IMAD.WIDE R8, R3, 0x4, R10 ;  /* 0x0000000403087825 */ /* 0x004fcc00078e020a */
[----:B------:R-:W2:Y:S01]  /*0a60*/  LDG.E R8, desc[UR4][R8.64] ;  /* 0x0000000408087981 */ /* 0x000ea2000c1e1900 */
[----:B------:R-:W-:Y:S02]  /*0a70*/  IADD3 R4, PT, PT, R4, 0x1, RZ ;  /* 0x0000000104047810 */ /* 0x000fe40007ffe0ff */
[----:B--2---:R-:W-:-:S03]  /*0a80*/  VIMNMX R7, PT, PT, R8, R7, PT ;  /* 0x0000000708077248 */ /* 0x004fc60003fe0100 */
[----:B------:R-:W-:Y:S05]  /*0a90*/  @P0 BRA `(.L_x_48) ;  /* 0xfffffffc00dc0947 */ /* 0x000fea000383ffff */
.L_x_40:
[----:B------:R-:W-:Y:S05]  /*0aa0*/  BSYNC.RECONVERGENT B0 ;  /* 0x0000000000007941 */ /* 0x000fea0003800200 */
.L_x_39:
[----:B------:R-:W-:-:S13]  /*0ab0*/  ISETP.GE.AND P0, PT, R7, R0, PT ;  /* 0x000000000700720c */ /* 0x000fda0003f06270 */
[----:B------:R-:W-:Y:S05]  /*0ac0*/  @P0 EXIT ;  /* 0x000000000000094d */ /* 0x000fea0003800000 */
[----:B------:R-:W0:Y:S01]  /*0ad0*/  LDC.64 R2, c[0x0][0x398] ;  /* 0x0000e600ff027b82 */ /* 0x000e220000000a00 */
[----:B------:R-:W-:Y:S01]  /*0ae0*/  HFMA2 R0, -RZ, RZ, 0, 5.9604644775390625e-08 ;  /* 0x00000001ff007431 */ /* 0x000fe200000001ff */
[----:B------:R-:W-:Y:S04]  /*0af0*/  REDG.E.MIN.S32.STRONG.GPU desc[UR4][R12.64], R7 ;  /* 0x000000070c00798e */ /* 0x000fe8000c92e304 */
[----:B0-----:R-:W-:Y:S01]  /*0b00*/  STG.E.U8 desc[UR4][R2.64], R0 ;  /* 0x0000000002007986 */ /* 0x001fe2000c101104 */
[----:B------:R-:W-:Y:S05]  /*0b10*/  EXIT ;  /* 0x000000000000794d */ /* 0x000fea0003800000 */
.L_x_49:
        /* <DEDUP_REMOVED lines=14> */
.L_x_70:


//--------------------- .text._Z13floydWarshallPiii --------------------------
	.section	.text._Z13floydWarshallPiii,"ax",@progbits
	.align	128
        .global         _Z13floydWarshallPiii
        .type           _Z13floydWarshallPiii,@function
        .size           _Z13floydWarshallPiii,(.L_x_71 - _Z13floydWarshallPiii)
        .other          _Z13floydWarshallPiii,@"STO_CUDA_ENTRY STV_DEFAULT"
_Z13floydWarshallPiii:
.text._Z13floydWarshallPiii:
[----:B------:R-:W-:Y:S01]  /*0000*/  LDC R1, c[0x0][0x37c] ;  /* 0x0000df00ff017b82 */ /* 0x000fe20000000800 */
[----:B------:R-:W0:Y:S07]  /*0010*/  S2R R3, SR_TID.Y ;  /* 0x0000000000037919 */ /* 0x000e2e0000002200 */
[----:B------:R-:W0:Y:S01]  /*0020*/  LDC R0, c[0x0][0x364] ;  /* 0x0000d900ff007b82 */ /* 0x000e220000000800 */
[----:B------:R-:W1:Y:S01]  /*0030*/  LDCU UR6, c[0x0][0x388] ;  /* 0x00007100ff0677ac */ /* 0x000e620008000800 */
[----:B------:R-:W2:Y:S06]  /*0040*/  S2R R2, SR_TID.X ;  /* 0x0000000000027919 */ /* 0x000eac0000002100 */
[----:B------:R-:W0:Y:S08]  /*0050*/  S2UR UR4, SR_CTAID.Y ;  /* 0x00000000000479c3 */ /* 0x000e300000002600 */
[----:B------:R-:W2:Y:S08]  /*0060*/  S2UR UR5, SR_CTAID.X ;  /* 0x00000000000579c3 */ /* 0x000eb00000002500 */
[----:B------:R-:W2:Y:S01]  /*0070*/  LDC R9, c[0x0][0x360] ;  /* 0x0000d800ff097b82 */ /* 0x000ea20000000800 */
[----:B0-----:R-:W-:-:S02]  /*0080*/  IMAD R0, R0, UR4, R3 ;  /* 0x0000000400007c24 */ /* 0x001fc4000f8e0203 */
[----:B--2---:R-:W-:-:S05]  /*0090*/  IMAD R9, R9, UR5, R2 ;  /* 0x0000000509097c24 */ /* 0x004fca000f8e0202 */
[----:B------:R-:W-:-:S04]  /*00a0*/  VIMNMX R2, PT, PT, R0, R9, !PT ;  /* 0x0000000900027248 */ /* 0x000fc80007fe0100 */
[----:B-1----:R-:W-:-:S13]  /*00b0*/  ISETP.GE.AND P0, PT, R2, UR6, PT ;  /* 0x0000000602007c0c */ /* 0x002fda000bf06270 */
[----:B------:R-:W-:Y:S05]  /*00c0*/  @P0 EXIT ;  /* 0x000000000000094d */ /* 0x000fea0003800000 */
[----:B------:R-:W0:Y:S01]  /*00d0*/  LDC R3, c[0x0][0x38c] ;  /* 0x0000e300ff037b82 */ /* 0x000e220000000800 */
[----:B------:R-:W1:Y:S07]  /*00e0*/  LDCU.64 UR4, c[0x0][0x358] ;  /* 0x00006b00ff0477ac */ /* 0x000e6e0008000a00 */
[----:B------:R-:W2:Y:S01]  /*00f0*/  LDC.64 R6, c[0x0][0x380] ;  /* 0x0000e000ff067b82 */ /* 0x000ea20000000a00 */
[----:B0-----:R-:W-:Y:S02]  /*0100*/  IMAD R5, R3, UR6, R9 ;  /* 0x0000000603057c24 */ /* 0x001fe4000f8e0209 */
[----:B------:R-:W-:-:S02]  /*0110*/  IMAD R3, R0, UR6, R3 ;  /* 0x0000000600037c24 */ /* 0x000fc4000f8e0203 */
[----:B--2---:R-:W-:-:S04]  /*0120*/  IMAD.WIDE R4, R5, 0x4, R6 ;  /* 0x0000000405047825 */ /* 0x004fc800078e0206 */
[----:B------:R-:W-:Y:S02]  /*0130*/  IMAD.WIDE R2, R3, 0x4, R6 ;  /* 0x0000000403027825 */ /* 0x000fe400078e0206 */
[----:B-1----:R-:W2:Y:S04]  /*0140*/  LDG.E R5, desc[UR4][R4.64] ;  /* 0x0000000404057981 */ /* 0x002ea8000c1e1900 */
[----:B------:R-:W3:Y:S01]  /*0150*/  LDG.E R8, desc[UR4][R2.64] ;  /* 0x0000000402087981 */ /* 0x000ee2000c1e1900 */
[----:B------:R-:W-:Y:S01]  /*0160*/  IMAD R9, R0, UR6, R9 ;  /* 0x0000000600097c24 */ /* 0x000fe2000f8e0209 */
[----:B--2---:R-:W-:-:S04]  /*0170*/  ISETP.NE.AND P0, PT, R5, 0x7fffffff, PT ;  /* 0x7fffffff0500780c */ /* 0x004fc80003f05270 */
[----:B---3--:R-:W-:-:S13]  /*0180*/  ISETP.EQ.OR P0, PT, R8, 0x7fffffff, !P0 ;  /* 0x7fffffff0800780c */ /* 0x008fda0004702670 */
[----:B------:R-:W-:Y:S05]  /*0190*/  @P0 EXIT ;  /* 0x000000000000094d */ /* 0x000fea0003800000 */
[----:B------:R-:W-:-:S05]  /*01a0*/  IMAD.WIDE R2, R9, 0x4, R6 ;  /* 0x0000000409027825 */ /* 0x000fca00078e0206 */
[----:B------:R-:W2:Y:S01]  /*01b0*/  LDG.E R0, desc[UR4][R2.64] ;  /* 0x0000000402007981 */ /* 0x000ea2000c1e1900 */
[----:B------:R-:W-:-:S04]  /*01c0*/  IADD3 R5, PT, PT, R8, R5, RZ ;  /* 0x0000000508057210 */ /* 0x000fc80007ffe0ff */
[----:B--2---:R-:W-:-:S13]  /*01d0*/  ISETP.GE.AND P0, PT, R5, R0, PT ;  /* 0x000000000500720c */ /* 0x004fda0003f06270 */
[----:B------:R-:W-:Y:S05]  /*01e0*/  @P0 EXIT ;  /* 0x000000000000094d */ /* 0x000fea0003800000 */
[----:B------:R-:W-:Y:S01]  /*01f0*/  STG.E desc[UR4][R2.64], R5 ;  /* 0x0000000502007986 */ /* 0x000fe2000c101904 */
[----:B------:R-:W-:Y:S05]  /*0200*/  EXIT ;  /* 0x000000000000794d */ /* 0x000fea0003800000 */
.L_x_50:
        /* <DEDUP_REMOVED lines=15> */
.L_x_71:


//--------------------- .text._Z10sssp_relaxPiS_S_S_Pbi --------------------------
	.section	.text._Z10sssp_relaxPiS_S_S_Pbi,"ax",@progbits
	.align	128
        .global         _Z10sssp_relaxPiS_S_S_Pbi
        .type           _Z10sssp_relaxPiS_S_S_Pbi,@function
        .size           _Z10sssp_relaxPiS_S_S_Pbi,(.L_x_72 - _Z10sssp_relaxPiS_S_S_Pbi)
        .other          _Z10sssp_relaxPiS_S_S_Pbi,@"STO_CUDA_ENTRY STV_DEFAULT"
_Z10sssp_relaxPiS_S_S_Pbi:
.text._Z10sssp_relaxPiS_S_S_Pbi:
        /* <DEDUP_REMOVED lines=11> */
[----:B-1----:R-:W2:Y:S02]  /*00b0*/  LDG.E R0, desc[UR8][R2.64] ;  /* 0x0000000802007981 */ /* 0x002ea4000c1e1900 */
[----:B--2---:R-:W-:-:S13]  /*00c0*/  ISETP.NE.AND P0, PT, R0, 0x7fffffff, PT ;  /* 0x7fffffff0000780c */ /* 0x004fda0003f05270 */
[----:B------:R-:W-:Y:S05]  /*00d0*/  @!P0 EXIT ;  /* 0x000000000000894d */ /* 0x000fea0003800000 */
[----:B------:R-:W0:Y:S02]  /*00e0*/  LDC.64 R4, c[0x0][0x380] ;  /* 0x0000e000ff047b82 */ /* 0x000e240000000a00 */
[----:B0-----:R-:W-:-:S05]  /*00f0*/  IMAD.WIDE R4, R7, 0x4, R4 ;  /* 0x0000000407047825 */ /* 0x001fca00078e0204 */
[----:B------:R-:W2:Y:S04]  /*0100*/  LDG.E R2, desc[UR8][R4.64] ;  /* 0x0000000804027981 */ /* 0x000ea8000c1e1900 */
[----:B------:R-:W2:Y:S02]  /*0110*/  LDG.E R3, desc[UR8][R4.64+0x4] ;  /* 0x0000040804037981 */ /* 0x000ea4000c1e1900 */
[----:B--2---:R-:W-:-:S13]  /*0120*/  ISETP.GE.AND P0, PT, R2, R3, PT ;  /* 0x000000030200720c */ /* 0x004fda0003f06270 */
[----:B------:R-:W-:Y:S05]  /*0130*/  @P0 EXIT ;  /* 0x000000000000094d */ /* 0x000fea0003800000 */
[----:B------:R-:W-:Y:S01]  /*0140*/  IMAD.IADD R4, R3, 0x1, -R2 ;  /* 0x0000000103047824 */ /* 0x000fe200078e0a02 */
[----:B------:R-:W-:Y:S01]  /*0150*/  BSSY.RECONVERGENT B0, `(.L_x_51) ;  /* 0x0000019000007945 */ /* 0x000fe20003800200 */
[----:B------:R-:W-:-:S03]  /*0160*/  IMAD.IADD R5, R2, 0x1, -R3 ;  /* 0x0000000102057824 */ /* 0x000fc600078e0a03 */
[----:B------:R-:W-:Y:S02]  /*0170*/  LOP3.LUT P1, R10, R4, 0x3, RZ, 0xc0, !PT ;  /* 0x00000003040a7812 */ /* 0x000fe4000782c0ff */
[----:B------:R-:W-:-:S11]  /*0180*/  ISETP.GT.U32.AND P0, PT, R5, -0x4, PT ;  /* 0xfffffffc0500780c */ /* 0x000fd60003f04070 */
[----:B------:R-:W-:Y:S05]  /*0190*/  @!P1 BRA `(.L_x_52) ;  /* 0x0000000000509947 */ /* 0x000fea0003800000 */
[----:B------:R-:W0:Y:S01]  /*01a0*/  LDC.64 R4, c[0x0][0x388] ;  /* 0x0000e200ff047b82 */ /* 0x000e220000000a00 */
[----:B------:R-:W-:-:S07]  /*01b0*/  IADD3 R18, PT, PT, -R10, RZ, RZ ;  /* 0x000000ff0a127210 */ /* 0x000fce0007ffe1ff */
[----:B------:R-:W1:Y:S08]  /*01c0*/  LDC.64 R6, c[0x0][0x390] ;  /* 0x0000e400ff067b82 */ /* 0x000e700000000a00 */
[----:B------:R-:W2:Y:S02]  /*01d0*/  LDC.64 R8, c[0x0][0x398] ;  /* 0x0000e600ff087b82 */ /* 0x000ea40000000a00 */
.L_x_53:
[----:B0-----:R-:W-:-:S04]  /*01e0*/  IMAD.WIDE R12, R2, 0x4, R4 ;  /* 0x00000004020c7825 */ /* 0x001fc800078e0204 */
[----:B-1----:R-:W-:Y:S02]  /*01f0*/  IMAD.WIDE R10, R2, 0x4, R6 ;  /* 0x00000004020a7825 */ /* 0x002fe400078e0206 */
[----:B------:R-:W2:Y:S04]  /*0200*/  LDG.E R13, desc[UR8][R12.64] ;  /* 0x000000080c0d7981 */ /* 0x000ea8000c1e1900 */
[----:B------:R-:W3:Y:S01]  /*0210*/  LDG.E R11, desc[UR8][R10.64] ;  /* 0x000000080a0b7981 */ /* 0x000ee2000c1e1900 */
[----:B--2---:R-:W-:-:S04]  /*0220*/  IMAD.WIDE R14, R13, 0x4, R8 ;  /* 0x000000040d0e7825 */ /* 0x004fc800078e0208 */
[----:B---3--:R-:W-:-:S05]  /*0230*/  IMAD.IADD R19, R0, 0x1, R11 ;  /* 0x0000000100137824 */ /* 0x008fca00078e020b */
[----:B------:R-:W2:Y:S01]  /*0240*/  ATOMG.E.MIN.S32.STRONG.GPU PT, R14, desc[UR8][R14.64], R19 ;  /* 0x800000130e0e79a8 */ /* 0x000ea200089ef308 */
[----:B------:R-:W-:Y:S01]  /*0250*/  IMAD.MOV.U32 R20, RZ, RZ, 0x1 ;  /* 0x00000001ff147424 */ /* 0x000fe200078e00ff */
[----:B------:R-:W-:Y:S01]  /*0260*/  IADD3 R18, PT, PT, R18, 0x1, RZ ;  /* 0x0000000112127810 */ /* 0x000fe20007ffe0ff */
[----:B------:R-:W-:Y:S01]  /*0270*/  VIADD R2, R2, 0x1 ;  /* 0x0000000102027836 */ /* 0x000fe20000000000 */
[----:B--2---:R-:W-:-:S13]  /*0280*/  ISETP.GE.AND P1, PT, R19, R14, PT ;  /* 0x0000000e1300720c */ /* 0x004fda0003f26270 */
[----:B------:R-:W0:Y:S01]  /*0290*/  @!P1 LDC.64 R16, c[0x0][0x3a0] ;  /* 0x0000e800ff109b82 */ /* 0x000e220000000a00 */
[----:B------:R-:W-:-:S05]  /*02a0*/  @!P1 PRMT R11, R20, 0x7610, R11 ;  /* 0x00007610140b9816 */ /* 0x000fca000000000b */
[----:B0-----:R3:W-:Y:S01]  /*02b0*/  @!P1 STG.E.U8 desc[UR8][R16.64], R11 ;  /* 0x0000000b10009986 */ /* 0x0017e2000c101108 */
[----:B------:R-:W-:-:S13]  /*02c0*/  ISETP.NE.AND P1, PT, R18, RZ, PT ;  /* 0x000000ff1200720c */ /* 0x000fda0003f25270 */
[----:B---3--:R-:W-:Y:S05]  /*02d0*/  @P1 BRA `(.L_x_53) ;  /* 0xfffffffc00c01947 */ /* 0x008fea000383ffff */
.L_x_52:
[----:B------:R-:W-:Y:S05]  /*02e0*/  BSYNC.RECONVERGENT B0 ;  /* 0x0000000000007941 */ /* 0x000fea0003800200 */
.L_x_51:
[----:B------:R-:W-:Y:S05]  /*02f0*/  @P0 EXIT ;  /* 0x000000000000094d */ /* 0x000fea0003800000 */
[----:B------:R-:W0:Y:S01]  /*0300*/  LDC.64 R4, c[0x0][0x398] ;  /* 0x0000e600ff047b82 */ /* 0x000e220000000a00 */
[----:B------:R-:W1:Y:S01]  /*0310*/  LDCU.64 UR6, c[0x0][0x388] ;  /* 0x00007100ff0677ac */ /* 0x000e620008000a00 */
[----:B------:R-:W-:Y:S01]  /*0320*/  IADD3 R3, PT, PT, -R3, R2, RZ ;  /* 0x0000000203037210 */ /* 0x000fe20007ffe1ff */
[----:B------:R-:W2:Y:S01]  /*0330*/  LDCU.64 UR4, c[0x0][0x390] ;  /* 0x00007200ff0477ac */ /* 0x000ea20008000a00 */
[----:B-1----:R-:W-:Y:S02]  /*0340*/  UIADD3 UR6, UP0, UPT, UR6, 0x8, URZ ;  /* 0x0000000806067890 */ /* 0x002fe4000ff1e0ff */
[----:B--2---:R-:W-:Y:S02]  /*0350*/  UIADD3 UR4, UP1, UPT, UR4, 0x8, URZ ;  /* 0x0000000804047890 */ /* 0x004fe4000ff3e0ff */
[----:B------:R-:W-:Y:S02]  /*0360*/  UIADD3.X UR7, UPT, UPT, URZ, UR7, URZ, UP0, !UPT ;  /* 0x00000007ff077290 */ /* 0x000fe400087fe4ff */
[----:B------:R-:W-:-:S12]  /*0370*/  UIADD3.X UR5, UPT, UPT, URZ, UR5, URZ, UP1, !UPT ;  /* 0x00000005ff057290 */ /* 0x000fd80008ffe4ff */
.L_x_54:
[----:B------:R-:W-:Y:S01]  /*0380*/  MOV R9, UR7 ;  /* 0x0000000700097c02 */ /* 0x000fe20008000f00 */
[----:B------:R-:W-:Y:S01]  /*0390*/  IMAD.U32 R8, RZ, RZ, UR6 ;  /* 0x00000006ff087e24 */ /* 0x000fe2000f8e00ff */
[----:B------:R-:W-:Y:S01]  /*03a0*/  MOV R7, UR5 ;  /* 0x0000000500077c02 */ /* 0x000fe20008000f00 */
[----:B------:R-:W-:Y:S02]  /*03b0*/  IMAD.U32 R6, RZ, RZ, UR4 ;  /* 0x00000004ff067e24 */ /* 0x000fe4000f8e00ff */
[----:B------:R-:W-:-:S04]  /*03c0*/  IMAD.WIDE R8, R2, 0x4, R8 ;  /* 0x0000000402087825 */ /* 0x000fc800078e0208 */
[----:B------:R-:W-:Y:S01]  /*03d0*/  IMAD.WIDE R6, R2, 0x4, R6 ;  /* 0x0000000402067825 */ /* 0x000fe200078e0206 */
[----:B------:R-:W0:Y:S04]  /*03e0*/  LDG.E R11, desc[UR8][R8.64+-0x8] ;  /* 0xfffff808080b7981 */ /* 0x000e28000c1e1900 */
[----:B------:R-:W2:Y:S01]  /*03f0*/  LDG.E R13, desc[UR8][R6.64+-0x8] ;  /* 0xfffff808060d7981 */ /* 0x000ea2000c1e1900 */
[----:B0-----:R-:W-:-:S04]  /*0400*/  IMAD.WIDE R10, R11, 0x4, R4 ;  /* 0x000000040b0a7825 */ /* 0x001fc800078e0204 */
[----:B--2---:R-:W-:-:S05]  /*0410*/  IMAD.IADD R17, R0, 0x1, R13 ;  /* 0x0000000100117824 */ /* 0x004fca00078e020d */
[----:B------:R-:W2:Y:S01]  /*0420*/  ATOMG.E.MIN.S32.STRONG.GPU PT, R10, desc[UR8][R10.64], R17 ;  /* 0x800000110a0a79a8 */ /* 0x000ea200089ef308 */
[----:B------:R-:W-:Y:S01]  /*0430*/  HFMA2 R12, -RZ, RZ, 0, 5.9604644775390625e-08 ;  /* 0x00000001ff0c7431 */ /* 0x000fe200000001ff */
[----:B--2---:R-:W-:-:S13]  /*0440*/  ISETP.GE.AND P0, PT, R17, R10, PT ;  /* 0x0000000a1100720c */ /* 0x004fda0003f06270 */
[----:B------:R-:W0:Y:S01]  /*0450*/  @!P0 LDC.64 R14, c[0x0][0x3a0] ;  /* 0x0000e800ff0e8b82 */ /* 0x000e220000000a00 */
[----:B------:R-:W-:-:S05]  /*0460*/  @!P0 PRMT R11, R12, 0x7610, R11 ;  /* 0x000076100c0b8816 */ /* 0x000fca000000000b */
[----:B0-----:R0:W-:Y:S04]  /*0470*/  @!P0 STG.E.U8 desc[UR8][R14.64], R11 ;  /* 0x0000000b0e008986 */ /* 0x0011e8000c101108 */
[----:B------:R-:W2:Y:S04]  /*0480*/  LDG.E R13, desc[UR8][R8.64+-0x4] ;  /* 0xfffffc08080d7981 */ /* 0x000ea8000c1e1900 */
[----:B------:R-:W3:Y:S01]  /*0490*/  LDG.E R19, desc[UR8][R6.64+-0x4] ;  /* 0xfffffc0806137981 */ /* 0x000ee2000c1e1900 */
[----:B--2---:R-:W-:-:S04]  /*04a0*/  IMAD.WIDE R12, R13, 0x4, R4 ;  /* 0x000000040d0c7825 */ /* 0x004fc800078e0204 */
[----:B---3--:R-:W-:-:S05]  /*04b0*/  IMAD.IADD R19, R0, 0x1, R19 ;  /* 0x0000000100137824 */ /* 0x008fca00078e0213 */
[----:B------:R-:W2:Y:S01]  /*04c0*/  ATOMG.E.MIN.S32.STRONG.GPU PT, R12, desc[UR8][R12.64], R19 ;  /* 0x800000130c0c79a8 */ /* 0x000ea200089ef308 */
[----:B------:R-:W-:Y:S01]  /*04d0*/  HFMA2 R10, -RZ, RZ, 0, 5.9604644775390625e-08 ;  /* 0x00000001ff0a7431 */ /* 0x000fe200000001ff */
[----:B--2---:R-:W-:-:S13]  /*04e0*/  ISETP.GE.AND P0, PT, R19, R12, PT ;  /* 0x0000000c1300720c */ /* 0x004fda0003f06270 */
[----:B------:R-:W1:Y:S01]  /*04f0*/  @!P0 LDC.64 R16, c[0x0][0x3a0] ;  /* 0x0000e800ff108b82 */ /* 0x000e620000000a00 */
[----:B------:R-:W-:-:S05]  /*0500*/  @!P0 PRMT R13, R10, 0x7610, R13 ;  /* 0x000076100a0d8816 */ /* 0x000fca000000000d */
[----:B-1----:R1:W-:Y:S04]  /*0510*/  @!P0 STG.E.U8 desc[UR8][R16.64], R13 ;  /* 0x0000000d10008986 */ /* 0x0023e8000c101108 */
[----:B0-----:R-:W2:Y:S04]  /*0520*/  LDG.E R11, desc[UR8][R8.64] ;  /* 0x00000008080b7981 */ /* 0x001ea8000c1e1900 */
[----:B------:R-:W3:Y:S01]  /*0530*/  LDG.E R15, desc[UR8][R6.64] ;  /* 0x00000008060f7981 */ /* 0x000ee2000c1e1900 */
[----:B--2---:R-:W-:-:S04]  /*0540*/  IMAD.WIDE R10, R11, 0x4, R4 ;  /* 0x000000040b0a7825 */ /* 0x004fc800078e0204 */
[----:B---3--:R-:W-:-:S05]  /*0550*/  IMAD.IADD R21, R0, 0x1, R15 ;  /* 0x0000000100157824 */ /* 0x008fca00078e020f */
[----:B------:R-:W2:Y:S01]  /*0560*/  ATOMG.E.MIN.S32.STRONG.GPU PT, R10, desc[UR8][R10.64], R21 ;  /* 0x800000150a0a79a8 */ /* 0x000ea200089ef308 */
[----:B------:R-:W-:Y:S01]  /*0570*/  HFMA2 R12, -RZ, RZ, 0, 5.9604644775390625e-08 ;  /* 0x00000001ff0c7431 */ /* 0x000fe200000001ff */
[----:B--2---:R-:W-:-:S13]  /*0580*/  ISETP.GE.AND P0, PT, R21, R10, PT ;  /* 0x0000000a1500720c */ /* 0x004fda0003f06270 */
[----:B------:R-:W0:Y:S01]  /*0590*/  @!P0 LDC.64 R14, c[0x0][0x3a0] ;  /* 0x0000e800ff0e8b82 */ /* 0x000e220000000a00 */
[----:B------:R-:W-:-:S05]  /*05a0*/  @!P0 PRMT R11, R12, 0x7610, R11 ;  /* 0x000076100c0b8816 */ /* 0x000fca000000000b */
[----:B0-----:R0:W-:Y:S04]  /*05b0*/  @!P0 STG.E.U8 desc[UR8][R14.64], R11 ;  /* 0x0000000b0e008986 */ /* 0x0011e8000c101108 */
[----:B-1----:R-:W2:Y:S04]  /*05c0*/  LDG.E R13, desc[UR8][R8.64+0x4] ;  /* 0x00000408080d7981 */ /* 0x002ea8000c1e1900 */
[----:B------:R-:W3:Y:S01]  /*05d0*/  LDG.E R7, desc[UR8][R6.64+0x4] ;  /* 0x0000040806077981 */ /* 0x000ee2000c1e1900 */
[----:B--2---:R-:W-:-:S04]  /*05e0*/  IMAD.WIDE R12, R13, 0x4, R4 ;  /* 0x000000040d0c7825 */ /* 0x004fc800078e0204 */
[----:B---3--:R-:W-:-:S05]  /*05f0*/  IMAD.IADD R17, R0, 0x1, R7 ;  /* 0x0000000100117824 */ /* 0x008fca00078e0207 */
[----:B------:R-:W2:Y:S01]  /*0600*/  ATOMG.E.MIN.S32.STRONG.GPU PT, R12, desc[UR8][R12.64], R17 ;  /* 0x800000110c0c79a8 */ /* 0x000ea200089ef308 */
[----:B------:R-:W-:Y:S02]  /*0610*/  HFMA2 R16, -RZ, RZ, 0, 5.9604644775390625e-08 ;  /* 0x00000001ff107431 */ /* 0x000fe400000001ff */
[----:B------:R-:W-:Y:S01]  /*0620*/  VIADD R3, R3, 0x4 ;  /* 0x0000000403037836 */ /* 0x000fe20000000000 */
[----:B------:R-:W-:Y:S02]  /*0630*/  IADD3 R2, PT, PT, R2, 0x4, RZ ;  /* 0x0000000402027810 */ /* 0x000fe40007ffe0ff */
[----:B--2---:R-:W-:-:S13]  /*0640*/  ISETP.GE.AND P0, PT, R17, R12, PT ;  /* 0x0000000c1100720c */ /* 0x004fda0003f06270 */
[----:B0-----:R-:W0:Y:S01]  /*0650*/  @!P0 LDC.64 R10, c[0x0][0x3a0] ;  /* 0x0000e800ff0a8b82 */ /* 0x001e220000000a00 */
[----:B------:R-:W-:-:S05]  /*0660*/  @!P0 PRMT R7, R16, 0x7610, R7 ;  /* 0x0000761010078816 */ /* 0x000fca0000000007 */
[----:B0-----:R1:W-:Y:S01]  /*0670*/  @!P0 STG.E.U8 desc[UR8][R10.64], R7 ;  /* 0x000000070a008986 */ /* 0x0013e2000c101108 */
[----:B------:R-:W-:-:S13]  /*0680*/  ISETP.NE.AND P0, PT, R3, RZ, PT ;  /* 0x000000ff0300720c */ /* 0x000fda0003f05270 */
[----:B-1----:R-:W-:Y:S05]  /*0690*/  @P0 BRA `(.L_x_54) ;  /* 0xfffffffc00380947 */ /* 0x002fea000383ffff */
[----:B------:R-:W-:Y:S05]  /*06a0*/  EXIT ;  /* 0x000000000000794d */ /* 0x000fea0003800000 */
.L_x_55:
        /* <DEDUP_REMOVED lines=13> */
.L_x_72:


//--------------------- .text._Z9bfsKernelPiS_PbS0_S0_S_ii --------------------------
	.section	.text._Z9bfsKernelPiS_PbS0_S0_S_ii,"ax",@progbits
	.align	128
        .global         _Z9bfsKernelPiS_PbS0_S0_S_ii
        .type           _Z9bfsKernelPiS_PbS0_S0_S_ii,@function
        .size           _Z9bfsKernelPiS_PbS0_S0_S_ii,(.L_x_73 - _Z9bfsKernelPiS_PbS0_S0_S_ii)
        .other          _Z9bfsKernelPiS_PbS0_S0_S_ii,@"STO_CUDA_ENTRY STV_DEFAULT"
_Z9bfsKernelPiS_PbS0_S0_S_ii:
.text._Z9bfsKernelPiS_PbS0_S0_S_ii:
        /* <DEDUP_REMOVED lines=8> */
[----:B------:R-:W0:Y:S01]  /*0080*/  LDCU.64 UR4, c[0x0][0x390] ;  /* 0x00007200ff0477ac */ /* 0x000e220008000a00 */
[----:B------:R-:W1:Y:S01]  /*0090*/  LDCU.64 UR6, c[0x0][0x358] ;  /* 0x00006b00ff0677ac */ /* 0x000e620008000a00 */
[----:B0-----:R-:W-:-:S04]  /*00a0*/  IADD3 R2, P0, PT, R5, UR4, RZ ;  /* 0x0000000405027c10 */ /* 0x001fc8000ff1e0ff */
[----:B------:R-:W-:-:S05]  /*00b0*/  LEA.HI.X.SX32 R3, R5, UR5, 0x1, P0 ;  /* 0x0000000505037c11 */ /* 0x000fca00080f0eff */
[----:B-1----:R-:W2:Y:S02]  /*00c0*/  LDG.E.U8 R2, desc[UR6][R2.64] ;  /* 0x0000000602027981 */ /* 0x002ea4000c1e1100 */
[----:B--2---:R-:W-:-:S13]  /*00d0*/  ISETP.NE.AND P0, PT, R2, RZ, PT ;  /* 0x000000ff0200720c */ /* 0x004fda0003f05270 */
[----:B------:R-:W-:Y:S05]  /*00e0*/  @!P0 EXIT ;  /* 0x000000000000894d */ /* 0x000fea0003800000 */
[----:B------:R-:W0:Y:S02]  /*00f0*/  LDC.64 R2, c[0x0][0x380] ;  /* 0x0000e000ff027b82 */ /* 0x000e240000000a00 */
[----:B0-----:R-:W-:-:S05]  /*0100*/  IMAD.WIDE R2, R5, 0x4, R2 ;  /* 0x0000000405027825 */ /* 0x001fca00078e0202 */
[----:B------:R-:W2:Y:S04]  /*0110*/  LDG.E R14, desc[UR6][R2.64] ;  /* 0x00000006020e7981 */ /* 0x000ea8000c1e1900 */
[----:B------:R-:W2:Y:S02]  /*0120*/  LDG.E R15, desc[UR6][R2.64+0x4] ;  /* 0x00000406020f7981 */ /* 0x000ea4000c1e1900 */
[----:B--2---:R-:W-:-:S13]  /*0130*/  ISETP.GE.AND P0, PT, R14, R15, PT ;  /* 0x0000000f0e00720c */ /* 0x004fda0003f06270 */
[----:B------:R-:W-:Y:S05]  /*0140*/  @P0 EXIT ;  /* 0x000000000000094d */ /* 0x000fea0003800000 */
[----:B------:R-:W0:Y:S01]  /*0150*/  LDC R2, c[0x0][0x3b4] ;  /* 0x0000ed00ff027b82 */ /* 0x000e220000000800 */
[--C-:B------:R-:W-:Y:S01]  /*0160*/  IMAD.IADD R0, R15, 0x1, -R14.reuse ;  /* 0x000000010f007824 */ /* 0x100fe200078e0a0e */
[----:B------:R-:W1:Y:S01]  /*0170*/  LDCU.64 UR4, c[0x0][0x3a0] ;  /* 0x00007400ff0477ac */ /* 0x000e620008000a00 */
[----:B------:R-:W-:Y:S03]  /*0180*/  BSSY.RECONVERGENT B0, `(.L_x_56) ;  /* 0x000001f000007945 */ /* 0x000fe60003800200 */
[----:B------:R-:W-:Y:S01]  /*0190*/  LOP3.LUT P0, R3, R0, 0x3, RZ, 0xc0, !PT ;  /* 0x0000000300037812 */ /* 0x000fe2000780c0ff */
[----:B------:R-:W2:Y:S01]  /*01a0*/  LDCU.64 UR8, c[0x0][0x398] ;  /* 0x00007300ff0877ac */ /* 0x000ea20008000a00 */
[----:B------:R-:W-:Y:S02]  /*01b0*/  IMAD.MOV.U32 R0, RZ, RZ, R14 ;  /* 0x000000ffff007224 */ /* 0x000fe400078e000e */
[----:B0-----:R-:W-:-:S09]  /*01c0*/  VIADD R2, R2, 0x1 ;  /* 0x0000000102027836 */ /* 0x001fd20000000000 */
[----:B-12---:R-:W-:Y:S05]  /*01d0*/  @!P0 BRA `(.L_x_57) ;  /* 0x0000000000648947 */ /* 0x006fea0003800000 */
[----:B------:R-:W0:Y:S01]  /*01e0*/  LDC.64 R6, c[0x0][0x3a8] ;  /* 0x0000ea00ff067b82 */ /* 0x000e220000000a00 */
[----:B------:R-:W-:Y:S02]  /*01f0*/  IMAD.MOV R3, RZ, RZ, -R3 ;  /* 0x000000ffff037224 */ /* 0x000fe400078e0a03 */
[----:B------:R-:W-:-:S05]  /*0200*/  IMAD.MOV.U32 R0, RZ, RZ, R14 ;  /* 0x000000ffff007224 */ /* 0x000fca00078e000e */
[----:B------:R-:W1:Y:S02]  /*0210*/  LDC.64 R4, c[0x0][0x388] ;  /* 0x0000e200ff047b82 */ /* 0x000e640000000a00 */
.L_x_60:
[----:B-1----:R-:W-:-:S06]  /*0220*/  IMAD.WIDE R10, R0, 0x4, R4 ;  /* 0x00000004000a7825 */ /* 0x002fcc00078e0204 */
[----:B------:R-:W2:Y:S02]  /*0230*/  LDG.E R11, desc[UR6][R10.64] ;  /* 0x000000060a0b7981 */ /* 0x000ea4000c1e1900 */
[----:B--2---:R-:W-:Y:S02]  /*0240*/  SHF.R.S32.HI R13, RZ, 0x1f, R11 ;  /* 0x0000001fff0d7819 */ /* 0x004fe4000001140b */
[----:B------:R-:W-:-:S04]  /*0250*/  IADD3 R8, P0, PT, R11, UR4, RZ ;  /* 0x000000040b087c10 */ /* 0x000fc8000ff1e0ff */
[----:B------:R-:W-:-:S05]  /*0260*/  IADD3.X R9, PT, PT, R13, UR5, RZ, P0, !PT ;  /* 0x000000050d097c10 */ /* 0x000fca00087fe4ff */
[----:B------:R-:W2:Y:S01]  /*0270*/  LDG.E.U8 R12, desc[UR6][R8.64] ;  /* 0x00000006080c7981 */ /* 0x000ea2000c1e1100 */
[----:B------:R-:W-:Y:S01]  /*0280*/  VIADD R3, R3, 0x1 ;  /* 0x0000000103037836 */ /* 0x000fe20000000000 */
[----:B------:R-:W-:Y:S04]  /*0290*/  BSSY.RECONVERGENT B1, `(.L_x_58) ;  /* 0x000000b000017945 */ /* 0x000fe80003800200 */
[----:B------:R-:W-:Y:S02]  /*02a0*/  ISETP.NE.AND P0, PT, R3, RZ, PT ;  /* 0x000000ff0300720c */ /* 0x000fe40003f05270 */
[----:B--2---:R-:W-:-:S13]  /*02b0*/  ISETP.NE.AND P1, PT, R12, RZ, PT ;  /* 0x000000ff0c00720c */ /* 0x004fda0003f25270 */
[----:B------:R-:W-:Y:S05]  /*02c0*/  @P1 BRA `(.L_x_59) ;  /* 0x00000000001c1947 */ /* 0x000fea0003800000 */
[C---:B------:R-:W-:Y:S01]  /*02d0*/  IADD3 R12, P1, PT, R11.reuse, UR8, RZ ;  /* 0x000000080b0c7c10 */ /* 0x040fe2000ff3e0ff */
[----:B------:R-:W-:Y:S02]  /*02e0*/  IMAD.MOV.U32 R16, RZ, RZ, 0x1 ;  /* 0x00000001ff107424 */ /* 0x000fe400078e00ff */
[----:B0-----:R-:W-:Y:S01]  /*02f0*/  IMAD.WIDE R10, R11, 0x4, R6 ;  /* 0x000000040b0a7825 */ /* 0x001fe200078e0206 */
[----:B------:R-:W-:Y:S02]  /*0300*/  IADD3.X R13, PT, PT, R13, UR9, RZ, P1, !PT ;  /* 0x000000090d0d7c10 */ /* 0x000fe40008ffe4ff */
[----:B------:R1:W-:Y:S04]  /*0310*/  STG.E.U8 desc[UR6][R8.64], R16 ;  /* 0x0000001008007986 */ /* 0x0003e8000c101106 */
[----:B------:R1:W-:Y:S04]  /*0320*/  STG.E.U8 desc[UR6][R12.64], R16 ;  /* 0x000000100c007986 */ /* 0x0003e8000c101106 */
[----:B------:R1:W-:Y:S02]  /*0330*/  STG.E desc[UR6][R10.64], R2 ;  /* 0x000000020a007986 */ /* 0x0003e4000c101906 */
.L_x_59:
[----:B------:R-:W-:Y:S05]  /*0340*/  BSYNC.RECONVERGENT B1 ;  /* 0x0000000000017941 */ /* 0x000fea0003800200 */
.L_x_58:
[----:B------:R-:W-:Y:S01]  /*0350*/  VIADD R0, R0, 0x1 ;  /* 0x0000000100007836 */ /* 0x000fe20000000000 */
[----:B------:R-:W-:Y:S06]  /*0360*/  @P0 BRA `(.L_x_60) ;  /* 0xfffffffc00ac0947 */ /* 0x000fec000383ffff */
.L_x_57:
[----:B------:R-:W-:Y:S05]  /*0370*/  BSYNC.RECONVERGENT B0 ;  /* 0x0000000000007941 */ /* 0x000fea0003800200 */
.L_x_56:
[----:B------:R-:W-:-:S05]  /*0380*/  IMAD.IADD R3, R14, 0x1, -R15 ;  /* 0x000000010e037824 */ /* 0x000fca00078e0a0f */
[----:B------:R-:W-:-:S13]  /*0390*/  ISETP.GT.U32.AND P0, PT, R3, -0x4, PT ;  /* 0xfffffffc0300780c */ /* 0x000fda0003f04070 */
[----:B------:R-:W-:Y:S05]  /*03a0*/  @P0 EXIT ;  /* 0x000000000000094d */ /* 0x000fea0003800000 */
[----:B------:R-:W2:Y:S01]  /*03b0*/  LDC.64 R4, c[0x0][0x3a8] ;  /* 0x0000ea00ff047b82 */ /* 0x000ea20000000a00 */
[----:B------:R-:W3:Y:S01]  /*03c0*/  LDCU.64 UR4, c[0x0][0x388] ;  /* 0x00007100ff0477ac */ /* 0x000ee20008000a00 */
[----:B------:R-:W-:Y:S01]  /*03d0*/  IMAD.IADD R3, R0, 0x1, -R15 ;  /* 0x0000000100037824 */ /* 0x000fe200078e0a0f */
[----:B------:R-:W4:Y:S01]  /*03e0*/  LDCU.64 UR8, c[0x0][0x3a0] ;  /* 0x00007400ff0877ac */ /* 0x000f220008000a00 */
[----:B------:R-:W0:Y:S01]  /*03f0*/  LDCU.64 UR10, c[0x0][0x398] ;  /* 0x00007300ff0a77ac */ /* 0x000e220008000a00 */
[----:B---3--:R-:W-:-:S04]  /*0400*/  UIADD3 UR4, UP0, UPT, UR4, 0x8, URZ ;  /* 0x0000000804047890 */ /* 0x008fc8000ff1e0ff */
[----:B0---4-:R-:W-:-:S12]  /*0410*/  UIADD3.X UR5, UPT, UPT, URZ, UR5, URZ, UP0, !UPT ;  /* 0x00000005ff057290 */ /* 0x011fd800087fe4ff */
.L_x_63:
[----:B0-----:R-:W-:Y:S02]  /*0420*/  IMAD.U32 R6, RZ, RZ, UR4 ;  /* 0x00000004ff067e24 */ /* 0x001fe4000f8e00ff */
[----:B------:R-:W-:Y:S02]  /*0430*/  IMAD.U32 R7, RZ, RZ, UR5 ;  /* 0x00000005ff077e24 */ /* 0x000fe4000f8e00ff */
[----:B------:R-:W-:-:S05]  /*0440*/  IMAD.WIDE R6, R0, 0x4, R6 ;  /* 0x0000000400067825 */ /* 0x000fca00078e0206 */
[----:B-1----:R-:W3:Y:S02]  /*0450*/  LDG.E R11, desc[UR6][R6.64+-0x8] ;  /* 0xfffff806060b7981 */ /* 0x002ee4000c1e1900 */
[----:B---3--:R-:W-:Y:S02]  /*0460*/  SHF.R.S32.HI R16, RZ, 0x1f, R11 ;  /* 0x0000001fff107819 */ /* 0x008fe4000001140b */
[----:B------:R-:W-:-:S04]  /*0470*/  IADD3 R8, P0, PT, R11, UR8, RZ ;  /* 0x000000080b087c10 */ /* 0x000fc8000ff1e0ff */
[----:B------:R-:W-:-:S05]  /*0480*/  IADD3.X R9, PT, PT, R16, UR9, RZ, P0, !PT ;  /* 0x0000000910097c10 */ /* 0x000fca00087fe4ff */
[----:B------:R-:W3:Y:S01]  /*0490*/  LDG.E.U8 R10, desc[UR6][R8.64] ;  /* 0x00000006080a7981 */ /* 0x000ee2000c1e1100 */
[----:B------:R-:W-:Y:S01]  /*04a0*/  IMAD.MOV.U32 R17, RZ, RZ, 0x1 ;  /* 0x00000001ff117424 */ /* 0x000fe200078e00ff */
[----:B---3--:R-:W-:-:S13]  /*04b0*/  ISETP.NE.AND P0, PT, R10, RZ, PT ;  /* 0x000000ff0a00720c */ /* 0x008fda0003f05270 */
[----:B------:R-:W0:Y:S01]  /*04c0*/  @!P0 LDC.64 R14, c[0x0][0x398] ;  /* 0x0000e600ff0e8b82 */ /* 0x000e220000000a00 */
[----:B------:R1:W-:Y:S07]  /*04d0*/  @!P0 STG.E.U8 desc[UR6][R8.64], R17 ;  /* 0x0000001108008986 */ /* 0x0003ee000c101106 */
[----:B------:R-:W3:Y:S01]  /*04e0*/  @!P0 LDC.64 R12, c[0x0][0x3a8] ;  /* 0x0000ea00ff0c8b82 */ /* 0x000ee20000000a00 */
[----:B0-----:R-:W-:-:S05]  /*04f0*/  @!P0 IADD3 R14, P1, PT, R11, R14, RZ ;  /* 0x0000000e0b0e8210 */ /* 0x001fca0007f3e0ff */
[----:B------:R-:W-:Y:S02]  /*0500*/  @!P0 IMAD.X R15, R16, 0x1, R15, P1 ;  /* 0x00000001100f8824 */ /* 0x000fe400008e060f */
[----:B---3--:R-:W-:-:S03]  /*0510*/  @!P0 IMAD.WIDE R12, R11, 0x4, R12 ;  /* 0x000000040b0c8825 */ /* 0x008fc600078e020c */
[----:B------:R0:W-:Y:S04]  /*0520*/  @!P0 STG.E.U8 desc[UR6][R14.64], R17 ;  /* 0x000000110e008986 */ /* 0x0001e8000c101106 */
[----:B------:R3:W-:Y:S04]  /*0530*/  @!P0 STG.E desc[UR6][R12.64], R2 ;  /* 0x000000020c008986 */ /* 0x0007e8000c101906 */
[----:B------:R-:W4:Y:S02]  /*0540*/  LDG.E R19, desc[UR6][R6.64+-0x4] ;  /* 0xfffffc0606137981 */ /* 0x000f24000c1e1900 */
[----:B----4-:R-:W-:-:S02]  /*0550*/  SHF.R.S32.HI R18, RZ, 0x1f, R19 ;  /* 0x0000001fff127819 */ /* 0x010fc40000011413 */
[----:B------:R-:W-:-:S04]  /*0560*/  IADD3 R10, P0, PT, R19, UR8, RZ ;  /* 0x00000008130a7c10 */ /* 0x000fc8000ff1e0ff */
[----:B------:R-:W-:-:S05]  /*0570*/  IADD3.X R11, PT, PT, R18, UR9, RZ, P0, !PT ;  /* 0x00000009120b7c10 */ /* 0x000fca00087fe4ff */
[----:B------:R-:W4:Y:S01]  /*0580*/  LDG.E.U8 R16, desc[UR6][R10.64] ;  /* 0x000000060a107981 */ /* 0x000f22000c1e1100 */
[----:B-1----:R-:W-:Y:S01]  /*0590*/  IMAD.MOV.U32 R9, RZ, RZ, 0x1 ;  /* 0x00000001ff097424 */ /* 0x002fe200078e00ff */
[----:B----4-:R-:W-:-:S13]  /*05a0*/  ISETP.NE.AND P0, PT, R16, RZ, PT ;  /* 0x000000ff1000720c */ /* 0x010fda0003f05270 */
[----:B------:R-:W1:Y:S01]  /*05b0*/  @!P0 LDC.64 R20, c[0x0][0x398] ;  /* 0x0000e600ff148b82 */ /* 0x000e620000000a00 */
[----:B------:R-:W-:Y:S07]  /*05c0*/  @!P0 STG.E.U8 desc[UR6][R10.64], R9 ;  /* 0x000000090a008986 */ /* 0x000fee000c101106 */
[----:B0-----:R-:W3:Y:S01]  /*05d0*/  @!P0 LDC.64 R16, c[0x0][0x3a8] ;  /* 0x0000ea00ff108b82 */ /* 0x001ee20000000a00 */
[----:B-1----:R-:W-:-:S05]  /*05e0*/  @!P0 IADD3 R14, P1, PT, R19, R20, RZ ;  /* 0x00000014130e8210 */ /* 0x002fca0007f3e0ff */
[----:B------:R-:W-:Y:S02]  /*05f0*/  @!P0 IMAD.X R15, R18, 0x1, R21, P1 ;  /* 0x00000001120f8824 */ /* 0x000fe400008e0615 */
[----:B---3--:R-:W-:-:S03]  /*0600*/  @!P0 IMAD.WIDE R12, R19, 0x4, R16 ;  /* 0x00000004130c8825 */ /* 0x008fc600078e0210 */
[----:B------:R0:W-:Y:S04]  /*0610*/  @!P0 STG.E.U8 desc[UR6][R14.64], R9 ;  /* 0x000000090e008986 */ /* 0x0001e8000c101106 */
[----:B------:R1:W-:Y:S04]  /*0620*/  @!P0 STG.E desc[UR6][R12.64], R2 ;  /* 0x000000020c008986 */ /* 0x0003e8000c101906 */
[----:B------:R-:W3:Y:S02]  /*0630*/  LDG.E R19, desc[UR6][R6.64] ;  /* 0x0000000606137981 */ /* 0x000ee4000c1e1900 */
[----:B---3--:R-:W-:-:S02]  /*0640*/  SHF.R.S32.HI R18, RZ, 0x1f, R19 ;  /* 0x0000001fff127819 */ /* 0x008fc40000011413 */
[----:B------:R-:W-:-:S04]  /*0650*/  IADD3 R8, P0, PT, R19, UR8, RZ ;  /* 0x0000000813087c10 */ /* 0x000fc8000ff1e0ff */
[----:B0-----:R-:W-:-:S05]  /*0660*/  IADD3.X R9, PT, PT, R18, UR9, RZ, P0, !PT ;  /* 0x0000000912097c10 */ /* 0x001fca00087fe4ff */
[----:B------:R-:W3:Y:S01]  /*0670*/  LDG.E.U8 R16, desc[UR6][R8.64] ;  /* 0x0000000608107981 */ /* 0x000ee2000c1e1100 */
[----:B------:R-:W-:Y:S01]  /*0680*/  IMAD.MOV.U32 R10, RZ, RZ, 0x1 ;  /* 0x00000001ff0a7424 */ /* 0x000fe200078e00ff */
[----:B---3--:R-:W-:-:S13]  /*0690*/  ISETP.NE.AND P0, PT, R16, RZ, PT ;  /* 0x000000ff1000720c */ /* 0x008fda0003f05270 */
[----:B------:R-:W0:Y:S01]  /*06a0*/  @!P0 LDC.64 R20, c[0x0][0x398] ;  /* 0x0000e600ff148b82 */ /* 0x000e220000000a00 */
[----:B-1----:R-:W-:-:S05]  /*06b0*/  @!P0 PRMT R13, R10, 0x7610, R13 ;  /* 0x000076100a0d8816 */ /* 0x002fca000000000d */
[----:B------:R-:W-:Y:S02]  /*06c0*/  @!P0 STG.E.U8 desc[UR6][R8.64], R13 ;  /* 0x0000000d08008986 */ /* 0x000fe4000c101106 */
[----:B------:R-:W1:Y:S01]  /*06d0*/  @!P0 LDC.64 R16, c[0x0][0x3a8] ;  /* 0x0000ea00ff108b82 */ /* 0x000e620000000a00 */
[----:B0-----:R-:W-:-:S05]  /*06e0*/  @!P0 IADD3 R14, P1, PT, R19, R20, RZ ;  /* 0x00000014130e8210 */ /* 0x001fca0007f3e0ff */
[----:B------:R-:W-:Y:S02]  /*06f0*/  @!P0 IMAD.X R15, R18, 0x1, R21, P1 ;  /* 0x00000001120f8824 */ /* 0x000fe400008e0615 */
[----:B-1----:R-:W-:-:S03]  /*0700*/  @!P0 IMAD.WIDE R10, R19, 0x4, R16 ;  /* 0x00000004130a8825 */ /* 0x002fc600078e0210 */
[----:B------:R0:W-:Y:S04]  /*0710*/  @!P0 STG.E.U8 desc[UR6][R14.64], R13 ;  /* 0x0000000d0e008986 */ /* 0x0001e8000c101106 */
[----:B------:R1:W-:Y:S04]  /*0720*/  @!P0 STG.E desc[UR6][R10.64], R2 ;  /* 0x000000020a008986 */ /* 0x0003e8000c101906 */
[----:B------:R-:W3:Y:S02]  /*0730*/  LDG.E R7, desc[UR6][R6.64+0x4] ;  /* 0x0000040606077981 */ /* 0x000ee4000c1e1900 */
[----:B---3--:R-:W-:-:S02]  /*0740*/  SHF.R.S32.HI R17, RZ, 0x1f, R7 ;  /* 0x0000001fff117819 */ /* 0x008fc40000011407 */
[----:B------:R-:W-:-:S04]  /*0750*/  IADD3 R12, P0, PT, R7, UR8, RZ ;  /* 0x00000008070c7c10 */ /* 0x000fc8000ff1e0ff */
[----:B0-----:R-:W-:-:S05]  /*0760*/  IADD3.X R13, PT, PT, R17, UR9, RZ, P0, !PT ;  /* 0x00000009110d7c10 */ /* 0x001fca00087fe4ff */
[----:B------:R-:W3:Y:S01]  /*0770*/  LDG.E.U8 R16, desc[UR6][R12.64] ;  /* 0x000000060c107981 */ /* 0x000ee2000c1e1100 */
[----:B------:R-:W-:Y:S01]  /*0780*/  VIADD R3, R3, 0x4 ;  /* 0x0000000403037836 */ /* 0x000fe20000000000 */
[----:B------:R-:W-:Y:S04]  /*0790*/  BSSY.RECONVERGENT B0, `(.L_x_61) ;  /* 0x000000b000007945 */ /* 0x000fe80003800200 */
[----:B------:R-:W-:Y:S02]  /*07a0*/  ISETP.NE.AND P0, PT, R3, RZ, PT ;  /* 0x000000ff0300720c */ /* 0x000fe40003f05270 */
[----:B---3--:R-:W-:-:S13]  /*07b0*/  ISETP.NE.AND P1, PT, R16, RZ, PT ;  /* 0x000000ff1000720c */ /* 0x008fda0003f25270 */
[----:B-1----:R-:W-:Y:S05]  /*07c0*/  @P1 BRA `(.L_x_62) ;  /* 0x00000000001c1947 */ /* 0x002fea0003800000 */
[C---:B------:R-:W-:Y:S01]  /*07d0*/  IADD3 R8, P1, PT, R7.reuse, UR10, RZ ;  /* 0x0000000a07087c10 */ /* 0x040fe2000ff3e0ff */
[----:B------:R-:W-:Y:S02]  /*07e0*/  IMAD.MOV.U32 R10, RZ, RZ, 0x1 ;  /* 0x00000001ff0a7424 */ /* 0x000fe400078e00ff */
[----:B--2---:R-:W-:Y:S01]  /*07f0*/  IMAD.WIDE R6, R7, 0x4, R4 ;  /* 0x0000000407067825 */ /* 0x004fe200078e0204 */
[----:B------:R-:W-:Y:S02]  /*0800*/  IADD3.X R9, PT, PT, R17, UR11, RZ, P1, !PT ;  /* 0x0000000b11097c10 */ /* 0x000fe40008ffe4ff */
[----:B------:R0:W-:Y:S04]  /*0810*/  STG.E.U8 desc[UR6][R12.64], R10 ;  /* 0x0000000a0c007986 */ /* 0x0001e8000c101106 */
[----:B------:R0:W-:Y:S04]  /*0820*/  STG.E.U8 desc[UR6][R8.64], R10 ;  /* 0x0000000a08007986 */ /* 0x0001e8000c101106 */
[----:B------:R0:W-:Y:S02]  /*0830*/  STG.E desc[UR6][R6.64], R2 ;  /* 0x0000000206007986 */ /* 0x0001e4000c101906 */
.L_x_62:
[----:B------:R-:W-:Y:S05]  /*0840*/  BSYNC.RECONVERGENT B0 ;  /* 0x0000000000007941 */ /* 0x000fea0003800200 */
.L_x_61:
[----:B------:R-:W-:Y:S01]  /*0850*/  VIADD R0, R0, 0x4 ;  /* 0x0000000400007836 */ /* 0x000fe20000000000 */
[----:B------:R-:W-:Y:S06]  /*0860*/  @P0 BRA `(.L_x_63) ;  /* 0xfffffff800ec0947 */ /* 0x000fec000383ffff */
[----:B------:R-:W-:Y:S05]  /*0870*/  EXIT ;  /* 0x000000000000794d */ /* 0x000fea0003800000 */
.L_x_64:
        /* <DEDUP_REMOVED lines=16> */
.L_x_73:


//--------------------- .nv.shared.reserved.0     --------------------------
	.section	.nv.shared.reserved.0,"aw",@nobits
	.weak		__nv_reservedSMEM_offset_0_alias
	.size		__nv_reservedSMEM_offset_0_alias, 0, 64
	.other		__nv_reservedSMEM_offset_0_alias,@"STO_CUDA_RESERVED_SHARED STV_DEFAULT"
__nv_reservedSMEM_offset_0_alias:
	.zero		0
	.zero		64


//--------------------- .nv.constant0._Z14pageRankUpdatePfS_if --------------------------
	.section	.nv.constant0._Z14pageRankUpdatePfS_if,"a",@progbits
	.sectionflags	@""
	.align	4
.nv.constant0._Z14pageRankUpdatePfS_if:
	.zero		920


//--------------------- .nv.constant0._Z18pageRankContributePiS_PfS0_i --------------------------
	.section	.nv.constant0._Z18pageRankContributePiS_PfS0_i,"a",@progbits
	.sectionflags	@""
	.align	4
.nv.constant0._Z18pageRankContributePiS_PfS0_i:
	.zero		932


//--------------------- .nv.constant0._Z13triangleCountPiS_Pyi --------------------------
	.section	.nv.constant0._Z13triangleCountPiS_Pyi,"a",@progbits
	.sectionflags	@""
	.align	4
.nv.constant0._Z13triangleCountPiS_Pyi:
	.zero		924


//--------------------- .nv.constant0._Z19connectedComponentsPiS_S_Pbi --------------------------
	.section	.nv.constant0._Z19connectedComponentsPiS_S_Pbi,"a",@progbits
	.sectionflags	@""
	.align	4
.nv.constant0._Z19connectedComponentsPiS_S_Pbi:
	.zero		932


//--------------------- .nv.constant0._Z13floydWarshallPiii --------------------------
	.section	.nv.constant0._Z13floydWarshallPiii,"a",@progbits
	.sectionflags	@""
	.align	4
.nv.constant0._Z13floydWarshallPiii:
	.zero		912


//--------------------- .nv.constant0._Z10sssp_relaxPiS_S_S_Pbi --------------------------
	.section	.nv.constant0._Z10sssp_relaxPiS_S_S_Pbi,"a",@progbits
	.sectionflags	@""
	.align	4
.nv.constant0._Z10sssp_relaxPiS_S_S_Pbi:
	.zero		940


//--------------------- .nv.constant0._Z9bfsKernelPiS_PbS0_S0_S_ii --------------------------
	.section	.nv.constant0._Z9bfsKernelPiS_PbS0_S0_S_ii,"a",@progbits
	.sectionflags	@""
	.align	4
.nv.constant0._Z9bfsKernelPiS_PbS0_S0_S_ii:
	.zero		952


//--------------------- SYMBOLS --------------------------

	.type		.nv.reservedSmem.offset0,@object
	.size		.nv.reservedSmem.offset0,0x4
